def matmul_kernel(
    a_ptr,
    b_ptr,
    c_ptr,
    M,
    N,
    K,
    stride_am,
    stride_ak,
    stride_bk,
    stride_bn,
    stride_cm,
    stride_cn,
    BLOCK_M: tl.constexpr,
    BLOCK_N: tl.constexpr,
    BLOCK_K: tl.constexpr,
    GROUP_M: tl.constexpr,
):
    pid = tl.program_id(axis=0)
    num_pid_m = tl.cdiv(M, BLOCK_M)
    num_pid_n = tl.cdiv(N, BLOCK_N)
    num_pid_in_group = GROUP_M * num_pid_n
    group_id = pid // num_pid_in_group
    first_pid_m = group_id * GROUP_M
    group_size_m = min(num_pid_m - first_pid_m, GROUP_M)
    pid_m = first_pid_m + ((pid % num_pid_in_group) % group_size_m)
    pid_n = (pid % num_pid_in_group) // group_size_m

    offs_am = (pid_m * BLOCK_M + tl.arange(0, BLOCK_M)) % M
    offs_bn = (pid_n * BLOCK_N + tl.arange(0, BLOCK_N)) % N
    offs_k = tl.arange(0, BLOCK_K)
    a_ptrs = a_ptr + offs_am[:, None] * stride_am + offs_k[None, :] * stride_ak
    b_ptrs = b_ptr + offs_k[:, None] * stride_bk + offs_bn[None, :] * stride_bn

    acc = tl.zeros((BLOCK_M, BLOCK_N), dtype=tl.float32)
    for kk in range(0, tl.cdiv(K, BLOCK_K)):
        a = tl.load(a_ptrs, mask=offs_k[None, :] < K - kk * BLOCK_K, other=0.0)
        b = tl.load(b_ptrs, mask=offs_k[:, None] < K - kk * BLOCK_K, other=0.0)
        acc = tl.dot(a, b, acc)
        a_ptrs += BLOCK_K * stride_ak
        b_ptrs += BLOCK_K * stride_bk

    c = acc.to(c_ptr.dtype.element_ty)
    offs_cm = pid_m * BLOCK_M + tl.arange(0, BLOCK_M)
    offs_cn = pid_n * BLOCK_N + tl.arange(0, BLOCK_N)
    c_ptrs = c_ptr + offs_cm[:, None] * stride_cm + offs_cn[None, :] * stride_cn
    mask = (offs_cm[:, None] < M) & (offs_cn[None, :] < N)
    tl.store(c_ptrs, c, mask=mask)

# config = {"BLOCK_K": 64, "BLOCK_M": 64, "BLOCK_N": 128, "GROUP_M": 8, "arch": "sm_100", "dtype": "fp8e5m2", "num_ctas": 2, "num_stages": 3, "num_warps": 4}
# arch = sm_100


// ===== COMPILED SASS (sm_100a) =====

	.target	sm_100a

	.elftype	@"ET_EXEC"


//--------------------- .note.nv.tkinfo           --------------------------
	.section	.note.nv.tkinfo,"",@"SHT_NOTE"
	.sectionflags	@"SHF_NOTE_NV_TKINFO"
	.tkinfo
        /*0018*/ 	.word	0x00000081
        /*0030*/ 	.string	""
        /*0030*/ 	.string	"ptxas-blackwell"
        /*0030*/ 	.string	"Cuda compilation tools, release 12.9, V12.9.86"
        /*0030*/ 	.string	"Build cuda_12.9.r12.9/compiler.36037853_0"
        /*0030*/ 	.string	"-v  -suppress-debug-info  -lineinfo  -arch sm_100a "



//--------------------- .note.nv.cuver            --------------------------
	.section	.note.nv.cuver,"",@"SHT_NOTE"
	.sectionflags	@"SHF_NOTE_NV_CUVER"
        /*0018*/ 	.short	0x0001
        /*001a*/ 	.short	0x0064
        /*001c*/ 	.short	0x0001
        /*001e*/ 	.short	0x0000
        /*0020*/ 	.short	0x0001
        /*0022*/ 	.short	0x0000


//--------------------- .nv.info                  --------------------------
	.section	.nv.info,"",@"SHT_CUDA_INFO"
	.align	4


	//----- nvinfo : EIATTR_REGCOUNT
	.align		4
        /*0000*/ 	.byte	0x04, 0x2f
        /*0002*/ 	.short	(.L_4 - .L_3)
	.align		4
.L_3:
        /*0004*/ 	.word	index@(matmul_kernel)
        /*0008*/ 	.word	0x000000ff


	//----- nvinfo : EIATTR_FRAME_SIZE
	.align		4
.L_4:
        /*000c*/ 	.byte	0x04, 0x11
        /*000e*/ 	.short	(.L_6 - .L_5)
	.align		4
.L_5:
        /*0010*/ 	.word	index@($__internal_2_$__cuda_sm10x_tcgen05_guardrail_trap_unallocated_columns_being_dealloced)
        /*0014*/ 	.word	0x00000000


	//----- nvinfo : EIATTR_FRAME_SIZE
	.align		4
.L_6:
        /*0018*/ 	.byte	0x04, 0x11
        /*001a*/ 	.short	(.L_8 - .L_7)
	.align		4
.L_7:
        /*001c*/ 	.word	index@($__internal_1_$__cuda_sm10x_tcgen05_guardrail_trap_phase_invalid_during_alloc)
        /*0020*/ 	.word	0x00000000


	//----- nvinfo : EIATTR_FRAME_SIZE
	.align		4
.L_8:
        /*0024*/ 	.byte	0x04, 0x11
        /*0026*/ 	.short	(.L_10 - .L_9)
	.align		4
.L_9:
        /*0028*/ 	.word	index@($__internal_0_$__cuda_sm10x_tcgen05_guardrail_trap_col_being_dealloced_not_returned_by_alloc)
        /*002c*/ 	.word	0x00000000


	//----- nvinfo : EIATTR_FRAME_SIZE
	.align		4
.L_10:
        /*0030*/ 	.byte	0x04, 0x11
        /*0032*/ 	.short	(.L_12 - .L_11)
	.align		4
.L_11:
        /*0034*/ 	.word	index@(matmul_kernel)
        /*0038*/ 	.word	0x00000000


	//----- nvinfo : EIATTR_MIN_STACK_SIZE
	.align		4
.L_12:
        /*003c*/ 	.byte	0x04, 0x12
        /*003e*/ 	.short	(.L_14 - .L_13)
	.align		4
.L_13:
        /*0040*/ 	.word	index@(matmul_kernel)
        /*0044*/ 	.word	0x00000000
.L_14:


//--------------------- .nv.info.matmul_kernel    --------------------------
	.section	.nv.info.matmul_kernel,"",@"SHT_CUDA_INFO"
	.sectionflags	@""
	.align	4


	//----- nvinfo : EIATTR_CUDA_API_VERSION
	.align		4
        /*0000*/ 	.byte	0x04, 0x37
        /*0002*/ 	.short	(.L_16 - .L_15)
.L_15:
        /*0004*/ 	.word	0x00000081


	//----- nvinfo : EIATTR_KPARAM_INFO
	.align		4
.L_16:
        /*0008*/ 	.byte	0x04, 0x17
        /*000a*/ 	.short	(.L_18 - .L_17)
.L_17:
        /*000c*/ 	.word	0x00000000
        /*0010*/ 	.short	0x000d
        /*0012*/ 	.short	0x0048
        /*0014*/ 	.byte	0x00, 0xf4, 0x21, 0x00


	//----- nvinfo : EIATTR_KPARAM_INFO
	.align		4
.L_18:
        /*0018*/ 	.byte	0x04, 0x17
        /*001a*/ 	.short	(.L_20 - .L_19)
.L_19:
        /*001c*/ 	.word	0x00000000
        /*0020*/ 	.short	0x000c
        /*0022*/ 	.short	0x0040
        /*0024*/ 	.byte	0x00, 0xf4, 0x21, 0x00


	//----- nvinfo : EIATTR_KPARAM_INFO
	.align		4
.L_20:
        /*0028*/ 	.byte	0x04, 0x17
        /*002a*/ 	.short	(.L_22 - .L_21)
.L_21:
        /*002c*/ 	.word	0x00000000
        /*0030*/ 	.short	0x000b
        /*0032*/ 	.short	0x0038
        /*0034*/ 	.byte	0x00, 0xf0, 0x11, 0x00


	//----- nvinfo : EIATTR_KPARAM_INFO
	.align		4
.L_22:
        /*0038*/ 	.byte	0x04, 0x17
        /*003a*/ 	.short	(.L_24 - .L_23)
.L_23:
        /*003c*/ 	.word	0x00000000
        /*0040*/ 	.short	0x000a
        /*0042*/ 	.short	0x0034
        /*0044*/ 	.byte	0x00, 0xf0, 0x11, 0x00


	//----- nvinfo : EIATTR_KPARAM_INFO
	.align		4
.L_24:
        /*0048*/ 	.byte	0x04, 0x17
        /*004a*/ 	.short	(.L_26 - .L_25)
.L_25:
        /*004c*/ 	.word	0x00000000
        /*0050*/ 	.short	0x0009
        /*0052*/ 	.short	0x0030
        /*0054*/ 	.byte	0x00, 0xf0, 0x11, 0x00


	//----- nvinfo : EIATTR_KPARAM_INFO
	.align		4
.L_26:
        /*0058*/ 	.byte	0x04, 0x17
        /*005a*/ 	.short	(.L_28 - .L_27)
.L_27:
        /*005c*/ 	.word	0x00000000
        /*0060*/ 	.short	0x0008
        /*0062*/ 	.short	0x002c
        /*0064*/ 	.byte	0x00, 0xf0, 0x11, 0x00


	//----- nvinfo : EIATTR_KPARAM_INFO
	.align		4
.L_28:
        /*0068*/ 	.byte	0x04, 0x17
        /*006a*/ 	.short	(.L_30 - .L_29)
.L_29:
        /*006c*/ 	.word	0x00000000
        /*0070*/ 	.short	0x0007
        /*0072*/ 	.short	0x0028
        /*0074*/ 	.byte	0x00, 0xf0, 0x11, 0x00


	//----- nvinfo : EIATTR_KPARAM_INFO
	.align		4
.L_30:
        /*0078*/ 	.byte	0x04, 0x17
        /*007a*/ 	.short	(.L_32 - .L_31)
.L_31:
        /*007c*/ 	.word	0x00000000
        /*0080*/ 	.short	0x0006
        /*0082*/ 	.short	0x0024
        /*0084*/ 	.byte	0x00, 0xf0, 0x11, 0x00


	//----- nvinfo : EIATTR_KPARAM_INFO
	.align		4
.L_32:
        /*0088*/ 	.byte	0x04, 0x17
        /*008a*/ 	.short	(.L_34 - .L_33)
.L_33:
        /*008c*/ 	.word	0x00000000
        /*0090*/ 	.short	0x0005
        /*0092*/ 	.short	0x0020
        /*0094*/ 	.byte	0x00, 0xf0, 0x11, 0x00


	//----- nvinfo : EIATTR_KPARAM_INFO
	.align		4
.L_34:
        /*0098*/ 	.byte	0x04, 0x17
        /*009a*/ 	.short	(.L_36 - .L_35)
.L_35:
        /*009c*/ 	.word	0x00000000
        /*00a0*/ 	.short	0x0004
        /*00a2*/ 	.short	0x001c
        /*00a4*/ 	.byte	0x00, 0xf0, 0x11, 0x00


	//----- nvinfo : EIATTR_KPARAM_INFO
	.align		4
.L_36:
        /*00a8*/ 	.byte	0x04, 0x17
        /*00aa*/ 	.short	(.L_38 - .L_37)
.L_37:
        /*00ac*/ 	.word	0x00000000
        /*00b0*/ 	.short	0x0003
        /*00b2*/ 	.short	0x0018
        /*00b4*/ 	.byte	0x00, 0xf0, 0x11, 0x00


	//----- nvinfo : EIATTR_KPARAM_INFO
	.align		4
.L_38:
        /*00b8*/ 	.byte	0x04, 0x17
        /*00ba*/ 	.short	(.L_40 - .L_39)
.L_39:
        /*00bc*/ 	.word	0x00000000
        /*00c0*/ 	.short	0x0002
        /*00c2*/ 	.short	0x0010
        /*00c4*/ 	.byte	0x00, 0xf4, 0x21, 0x00


	//----- nvinfo : EIATTR_KPARAM_INFO
	.align		4
.L_40:
        /*00c8*/ 	.byte	0x04, 0x17
        /*00ca*/ 	.short	(.L_42 - .L_41)
.L_41:
        /*00cc*/ 	.word	0x00000000
        /*00d0*/ 	.short	0x0001
        /*00d2*/ 	.short	0x0008
        /*00d4*/ 	.byte	0x00, 0xf4, 0x21, 0x00


	//----- nvinfo : EIATTR_KPARAM_INFO
	.align		4
.L_42:
        /*00d8*/ 	.byte	0x04, 0x17
        /*00da*/ 	.short	(.L_44 - .L_43)
.L_43:
        /*00dc*/ 	.word	0x00000000
        /*00e0*/ 	.short	0x0000
        /*00e2*/ 	.short	0x0000
        /*00e4*/ 	.byte	0x00, 0xf4, 0x21, 0x00


	//----- nvinfo : EIATTR_EXPLICIT_CLUSTER
	.align		4
.L_44:
        /*00e8*/ 	.byte	0x01, 0x3e
	.zero		2


	//----- nvinfo : EIATTR_CTA_PER_CLUSTER
	.align		4
        /*00ec*/ 	.byte	0x04, 0x3d
        /*00ee*/ 	.short	(.L_46 - .L_45)
.L_45:
        /*00f0*/ 	.word	0x00000002
        /*00f4*/ 	.word	0x00000001
        /*00f8*/ 	.word	0x00000001


	//----- nvinfo : EIATTR_AT_ENTRY_FRAGMENTS
	.align		4
.L_46:
        /*00fc*/ 	.byte	0x04, 0x4f
        /*00fe*/ 	.short	(.L_48 - .L_47)


	//   ....[0]....
.L_47:
        /*0100*/ 	.word	0x00000004


	//----- nvinfo : EIATTR_RESERVED_SMEM_USED
	.align		4
.L_48:
        /*0104*/ 	.byte	0x01, 0x41
	.zero		2


	//----- nvinfo : EIATTR_SPARSE_MMA_MASK
	.align		4
        /*0108*/ 	.byte	0x03, 0x50
        /*010a*/ 	.short	0x0000


	//----- nvinfo : EIATTR_TCGEN05_1CTA_USED
	.align		4
        /*010c*/ 	.byte	0x01, 0x51
	.zero		2


	//----- nvinfo : EIATTR_MAXREG_COUNT
	.align		4
        /*0110*/ 	.byte	0x03, 0x1b
        /*0112*/ 	.short	0x00ff


	//----- nvinfo : EIATTR_NUM_BARRIERS
	.align		4
        /*0114*/ 	.byte	0x02, 0x4c
        /*0116*/ 	.byte	0x01
	.zero		1


	//----- nvinfo : EIATTR_INT_WARP_WIDE_INSTR_OFFSETS
	.align		4
        /*0118*/ 	.byte	0x04, 0x31
        /*011a*/ 	.short	(.L_50 - .L_49)


	//   ....[0]....
.L_49:
        /*011c*/ 	.word	0x00001f80


	//   ....[1]....
        /*0120*/ 	.word	0x00001fa0


	//   ....[2]....
        /*0124*/ 	.word	0x00004020


	//   ....[3]....
        /*0128*/ 	.word	0x00007ee0


	//   ....[4]....
        /*012c*/ 	.word	0x00007f30


	//----- nvinfo : EIATTR_COOP_GROUP_MASK_REGIDS
	.align		4
.L_50:
        /*0130*/ 	.byte	0x04, 0x29
        /*0132*/ 	.short	(.L_52 - .L_51)


	//   ....[0]....
.L_51:
        /*0134*/ 	.word	0xffffffff


	//   ....[1]....
        /*0138*/ 	.word	0xffffffff


	//   ....[2]....
        /*013c*/ 	.word	0xffffffff


	//   ....[3]....
        /*0140*/ 	.word	0xffffffff


	//----- nvinfo : EIATTR_COOP_GROUP_INSTR_OFFSETS
	.align		4
.L_52:
        /*0144*/ 	.byte	0x04, 0x28
        /*0146*/ 	.short	(.L_54 - .L_53)


	//   ....[0]....
.L_53:
        /*0148*/ 	.word	0x00000070


	//   ....[1]....
        /*014c*/ 	.word	0x00000330


	//   ....[2]....
        /*0150*/ 	.word	0x00007d70


	//   ....[3]....
        /*0154*/ 	.word	0x00007fe0


	//----- nvinfo : EIATTR_VRC_CTA_INIT_COUNT
	.align		4
.L_54:
        /*0158*/ 	.byte	0x02, 0x4a
        /*015a*/ 	.byte	0x80
	.zero		1


	//----- nvinfo : EIATTR_MBARRIER_INSTR_OFFSETS
	.align		4
        /*015c*/ 	.byte	0x04, 0x39
        /*015e*/ 	.short	(.L_56 - .L_55)


	//   ....[0]....
.L_55:
        /*0160*/ 	.word	0x00002100
        /*0164*/ 	.word	0x000000ff
        /*0168*/ 	.word	0x00000000
        /*016c*/ 	.short	0x0100
        /*016e*/ 	.byte	0x0f
	.zero		1


	//   ....[1]....
        /*0170*/ 	.word	0x00004040
        /*0174*/ 	.word	0x000000ff
        /*0178*/ 	.word	0x00004008
        /*017c*/ 	.short	0x0100
        /*017e*/ 	.byte	0x0d
	.zero		1


	//   ....[2]....
        /*0180*/ 	.word	0x00005080
        /*0184*/ 	.word	0x000000ff
        /*0188*/ 	.word	0x00000000
        /*018c*/ 	.short	0x010a
        /*018e*/ 	.byte	0x0f
	.zero		1


	//   ....[3]....
        /*0190*/ 	.word	0x000069e0
        /*0194*/ 	.word	0x000000ff
        /*0198*/ 	.word	0x00000000
        /*019c*/ 	.short	0x010a
        /*019e*/ 	.byte	0x0f
	.zero		1


	//   ....[4]....
        /*01a0*/ 	.word	0x00006ac0
        /*01a4*/ 	.word	0x000000ff
        /*01a8*/ 	.word	0x00004000
        /*01ac*/ 	.short	0x0108
        /*01ae*/ 	.byte	0x0d
	.zero		1


	//   ....[5]....
        /*01b0*/ 	.word	0x00006b40
        /*01b4*/ 	.word	0x000000ff
        /*01b8*/ 	.word	0x00004008
        /*01bc*/ 	.short	0x0108
        /*01be*/ 	.byte	0x0d
	.zero		1


	//   ....[6]....
        /*01c0*/ 	.word	0x00008000
        /*01c4*/ 	.word	0x000000ff
        /*01c8*/ 	.word	0x00000000
        /*01cc*/ 	.short	0x010a
        /*01ce*/ 	.byte	0x0f
	.zero		1


	//   ....[7]....
        /*01d0*/ 	.word	0x00008030
        /*01d4*/ 	.word	0x000000ff
        /*01d8*/ 	.word	0x00000000
        /*01dc*/ 	.short	0x010a
        /*01de*/ 	.byte	0x0f
	.zero		1


	//----- nvinfo : EIATTR_NUM_MBARRIERS
	.align		4
.L_56:
        /*01e0*/ 	.byte	0x03, 0x38
        /*01e2*/ 	.short	0x0002


	//----- nvinfo : EIATTR_EXIT_INSTR_OFFSETS
	.align		4
        /*01e4*/ 	.byte	0x04, 0x1c
        /*01e6*/ 	.short	(.L_58 - .L_57)


	//   ....[0]....
.L_57:
        /*01e8*/ 	.word	0x00007ff0


	//----- nvinfo : EIATTR_REQNTID
	.align		4
.L_58:
        /*01ec*/ 	.byte	0x04, 0x10
        /*01ee*/ 	.short	(.L_60 - .L_59)
.L_59:
        /*01f0*/ 	.word	0x00000080
        /*01f4*/ 	.word	0x00000001
        /*01f8*/ 	.word	0x00000001


	//----- nvinfo : EIATTR_CRS_STACK_SIZE
	.align		4
.L_60:
        /*01fc*/ 	.byte	0x04, 0x1e
        /*01fe*/ 	.short	(.L_62 - .L_61)
.L_61:
        /*0200*/ 	.word	0x00000000


	//----- nvinfo : EIATTR_CBANK_PARAM_SIZE
	.align		4
.L_62:
        /*0204*/ 	.byte	0x03, 0x19
        /*0206*/ 	.short	0x0050


	//----- nvinfo : EIATTR_PARAM_CBANK
	.align		4
        /*0208*/ 	.byte	0x04, 0x0a
        /*020a*/ 	.short	(.L_64 - .L_63)
	.align		4
.L_63:
        /*020c*/ 	.word	index@(.nv.constant0.matmul_kernel)
        /*0210*/ 	.short	0x0380
        /*0212*/ 	.short	0x0050


	//----- nvinfo : EIATTR_SW_WAR
	.align		4
.L_64:
        /*0214*/ 	.byte	0x04, 0x36
        /*0216*/ 	.short	(.L_66 - .L_65)
.L_65:
        /*0218*/ 	.word	0x00000008
.L_66:


//--------------------- .nv.compat                --------------------------
	.section	.nv.compat,"",@"SHT_CUDA_COMPAT_INFO"
	.align	4
        /*0000*/ 	.byte	0x02, 0x02, 0x02, 0x00, 0x02, 0x05, 0x05, 0x00, 0x02, 0x03, 0x00, 0x00, 0x02, 0x06, 0x01, 0x00


//--------------------- .nv.callgraph             --------------------------
	.section	.nv.callgraph,"",@"SHT_CUDA_CALLGRAPH"
	.align	4
	.sectionentsize	8
	.align		4
        /*0000*/ 	.word	0x00000000
	.align		4
        /*0004*/ 	.word	0xffffffff
	.align		4
        /*0008*/ 	.word	0x00000000
	.align		4
        /*000c*/ 	.word	0xfffffffe
	.align		4
        /*0010*/ 	.word	0x00000000
	.align		4
        /*0014*/ 	.word	0xfffffffd
	.align		4
        /*0018*/ 	.word	0x00000000
	.align		4
        /*001c*/ 	.word	0xfffffffc


//--------------------- .text.matmul_kernel       --------------------------
	.section	.text.matmul_kernel,"ax",@progbits
	.align	128
        .global         matmul_kernel
        .type           matmul_kernel,@function
        .size           matmul_kernel,(.L_x_20 - matmul_kernel)
        .other          matmul_kernel,@"STO_CUDA_ENTRY STV_DEFAULT"
matmul_kernel:
.text.matmul_kernel:
[----:B------:R-:W0:Y:S01]  /*0000*/  LDC R1, c[0x0][0x37c] ;  /* 0x0000df00ff017b82 */ /* 0x000e220000000800 */
[----:B------:R-:W1:Y:S01]  /*0010*/  S2R R0, SR_TID.X ;  /* 0x0000000000007919 */ /* 0x000e620000002100 */
[----:B------:R-:W2:Y:S01]  /*0020*/  LDCU.64 UR26, c[0x0][0x358] ;  /* 0x00006b00ff1a77ac */ /* 0x000ea20008000a00 */
[----:B-1----:R-:W-:-:S13]  /*0030*/  ISETP.GE.U32.AND P0, PT, R0, 0x20, PT ;  /* 0x000000200000780c */ /* 0x002fda0003f06070 */
[----:B------:R-:W-:Y:S02]  /*0040*/  VOTEU.ANY UP0, P0 ;  /* 0x0000000000ff7886 */ /* 0x000fe40000000100 */
[----:B0-2---:R-:W-:Y:S05]  /*0050*/  BRA.U UP0, `(.L_x_0) ;  /* 0x0000000100b87547 */ /* 0x005fea000b800000 */
[----:B------:R-:W0:Y:S01]  /*0060*/  S2UR UR6, SR_CgaCtaId ;  /* 0x00000000000679c3 */ /* 0x000e220000008800 */
[----:B------:R-:W-:Y:S01]  /*0070*/  NOP ;  /* 0x0000000000007918 */ /* 0x000fe20000000000 */
[----:B------:R-:W-:Y:S02]  /*0080*/  UMOV UR4, 0x40 ;  /* 0x0000004000047882 */ /* 0x000fe40000000000 */
[----:B0-----:R-:W-:-:S09]  /*0090*/  ULEA UR4, UR6, UR4, 0x18 ;  /* 0x0000000406047291 */ /* 0x001fd2000f8ec0ff */
[----:B------:R-:W0:Y:S01]  /*00a0*/  LDS.U8 R2, [UR4] ;  /* 0x00000004ff027984 */ /* 0x000e220008000000 */
[----:B------:R-:W-:Y:S02]  /*00b0*/  UMOV UR4, 0x400 ;  /* 0x0000040000047882 */ /* 0x000fe40000000000 */
[----:B------:R-:W-:Y:S01]  /*00c0*/  ULEA UR4, UR6, UR4, 0x18 ;  /* 0x0000000406047291 */ /* 0x000fe2000f8ec0ff */
[----:B0-----:R-:W-:-:S13]  /*00d0*/  ISETP.NE.AND P0, PT, R2, RZ, PT ;  /* 0x000000ff0200720c */ /* 0x001fda0003f05270 */
[----:B------:R-:W-:Y:S05]  /*00e0*/  @P0 BRA `(.L_x_1) ;  /* 0x00000000007c0947 */ /* 0x000fea0003800000 */
[----:B------:R-:W-:-:S13]  /*00f0*/  ELECT P0, URZ, PT ;  /* 0x0000000000ff782f */ /* 0x000fda0003800000 */
[----:B------:R-:W-:Y:S05]  /*0100*/  @!P0 BRA `(.L_x_2) ;  /* 0x0000000000848947 */ /* 0x000fea0003800000 */
[----:B------:R-:W-:Y:S01]  /*0110*/  UMOV UR5, 0x2 ;  /* 0x0000000200057882 */ /* 0x000fe20000000000 */
[----:B------:R-:W-:Y:S02]  /*0120*/  IMAD.MOV.U32 R5, RZ, RZ, 0x1 ;  /* 0x00000001ff057424 */ /* 0x000fe400078e00ff */
[----:B------:R-:W-:Y:S02]  /*0130*/  IMAD.MOV.U32 R3, RZ, RZ, 0x3 ;  /* 0x00000003ff037424 */ /* 0x000fe400078e00ff */
[----:B------:R-:W-:Y:S04]  /*0140*/  DEPBAR.LE SB0, 0x36 ;  /* 0x00008d800000791a */ /* 0x000fe80000000000 */
[----:B------:R-:W0:Y:S02]  /*0150*/  UTCATOMSWS.FIND_AND_SET.ALIGN UP1, UR5, UR5 ;  /* 0x00000005000575e3 */ /* 0x000e240008020800 */
[----:B0-----:R-:W-:-:S04]  /*0160*/  PLOP3.LUT P0, PT, PT, PT, UP1, 0x80, 0x8 ;  /* 0x000000000008781c */ /* 0x001fc80003f0f018 */
[----:B------:R-:W-:-:S04]  /*0170*/  SEL R2, RZ, 0xffffffff, !P0 ;  /* 0xffffffffff027807 */ /* 0x000fc80004000000 */
[----:B------:R-:W-:Y:S01]  /*0180*/  ISETP.NE.AND P0, PT, R2, RZ, PT ;  /* 0x000000ff0200720c */ /* 0x000fe20003f05270 */
[----:B------:R-:W-:-:S12]  /*0190*/  IMAD.U32 R2, RZ, RZ, UR5 ;  /* 0x00000005ff027e24 */ /* 0x000fd8000f8e00ff */
[----:B------:R-:W-:Y:S05]  /*01a0*/  @P0 BRA `(.L_x_3) ;  /* 0x0000000000240947 */ /* 0x000fea0003800000 */
.L_x_4:
[----:B------:R-:W-:Y:S05]  /*01b0*/  NANOSLEEP 0x64 ;  /* 0x000000640000795d */ /* 0x000fea0003800000 */
[----:B------:R-:W-:-:S05]  /*01c0*/  UMOV UR5, 0x2 ;  /* 0x0000000200057882 */ /* 0x000fca0000000000 */
[----:B------:R-:W-:Y:S04]  /*01d0*/  DEPBAR.LE SB0, 0x36 ;  /* 0x00008d800000791a */ /* 0x000fe80000000000 */
[----:B------:R-:W0:Y:S02]  /*01e0*/  UTCATOMSWS.FIND_AND_SET.ALIGN UP1, UR5, UR5 ;  /* 0x00000005000575e3 */ /* 0x000e240008020800 */
[----:B0-----:R-:W-:-:S04]  /*01f0*/  PLOP3.LUT P0, PT, PT, PT, UP1, 0x80, 0x8 ;  /* 0x000000000008781c */ /* 0x001fc80003f0f018 */
[----:B------:R-:W-:-:S04]  /*0200*/  SEL R2, RZ, 0xffffffff, !P0 ;  /* 0xffffffffff027807 */ /* 0x000fc80004000000 */
[----:B------:R-:W-:Y:S01]  /*0210*/  ISETP.NE.AND P0, PT, R2, RZ, PT ;  /* 0x000000ff0200720c */ /* 0x000fe20003f05270 */
[----:B------:R-:W-:-:S12]  /*0220*/  IMAD.U32 R2, RZ, RZ, UR5 ;  /* 0x00000005ff027e24 */ /* 0x000fd8000f8e00ff */
[----:B------:R-:W-:Y:S05]  /*0230*/  @!P0 BRA `(.L_x_4) ;  /* 0xfffffffc00dc8947 */ /* 0x000fea000383ffff */
.L_x_3:
[C---:B------:R-:W-:Y:S01]  /*0240*/  VIADD R4, R2.reuse, 0x10 ;  /* 0x0000001002047836 */ /* 0x040fe20000000000 */
[----:B------:R-:W-:Y:S01]  /*0250*/  UMOV UR5, 0x50 ;  /* 0x0000005000057882 */ /* 0x000fe20000000000 */
[----:B------:R-:W-:Y:S01]  /*0260*/  SHF.L.U32 R3, R3, R2, RZ ;  /* 0x0000000203037219 */ /* 0x000fe200000006ff */
[----:B------:R-:W-:Y:S01]  /*0270*/  ULEA UR5, UR6, UR5, 0x18 ;  /* 0x0000000506057291 */ /* 0x000fe2000f8ec0ff */
[----:B------:R-:W-:Y:S01]  /*0280*/  IMAD.SHL.U32 R2, R2, 0x20, RZ ;  /* 0x0000002002027824 */ /* 0x000fe200078e00ff */
[----:B------:R-:W-:-:S04]  /*0290*/  SHF.L.U32 R4, R5, R4, RZ ;  /* 0x0000000405047219 */ /* 0x000fc800000006ff */
[----:B------:R-:W-:-:S05]  /*02a0*/  LOP3.LUT R3, R4, R3, RZ, 0xfc, !PT ;  /* 0x0000000304037212 */ /* 0x000fca00078efcff */
[----:B------:R0:W-:Y:S04]  /*02b0*/  ATOMS.OR RZ, [UR5], R3 ;  /* 0x00000003ffff798c */ /* 0x0001e8000b000005 */
[----:B------:R0:W-:Y:S01]  /*02c0*/  STS [UR4], R2 ;  /* 0x00000002ff007988 */ /* 0x0001e20008000804 */
[----:B------:R-:W-:Y:S05]  /*02d0*/  BRA `(.L_x_2) ;  /* 0x0000000000107947 */ /* 0x000fea0003800000 */
.L_x_1:
[----:B------:R-:W-:-:S05]  /*02e0*/  IMAD.MOV.U32 R2, RZ, RZ, -0x1 ;  /* 0xffffffffff027424 */ /* 0x000fca00078e00ff */
[----:B------:R0:W-:Y:S02]  /*02f0*/  STS [UR4], R2 ;  /* 0x00000002ff007988 */ /* 0x0001e40008000804 */
[----:B0-----:R-:W-:-:S07]  /*0300*/  MOV R2, 0x320 ;  /* 0x0000032000027802 */ /* 0x001fce0000000f00 */
[----:B------:R-:W-:Y:S05]  /*0310*/  CALL.REL.NOINC `($__internal_1_$__cuda_sm10x_tcgen05_guardrail_trap_phase_invalid_during_alloc) ;  /* 0x0000007c005c7944 */ /* 0x000fea0003c00000 */
.L_x_2:
[----:B------:R-:W-:Y:S05]  /*0320*/  WARPSYNC.ALL ;  /* 0x0000000000007948 */ /* 0x000fea0003800000 */
[----:B------:R-:W-:Y:S01]  /*0330*/  NOP ;  /* 0x0000000000007918 */ /* 0x000fe20000000000 */
.L_x_0:
[----:B------:R-:W1:Y:S08]  /*0340*/  LDC.64 R14, c[0x0][0x398] ;  /* 0x0000e600ff0e7b82 */ /* 0x000e700000000a00 */
[----:B------:R-:W2:Y:S02]  /*0350*/  S2UR UR5, SR_CgaSize ;  /* 0x00000000000579c3 */ /* 0x000ea40000008a00 */
[----:B--2---:R-:W-:-:S12]  /*0360*/  UIMAD UR5, UR5, -0xa0, URZ ;  /* 0xffffff60050578a4 */ /* 0x004fd8000f8e02ff */
[----:B------:R-:W2:Y:S01]  /*0370*/  LDCU UR5, c[0x0][UR5+0x2b0] ;  /* 0x00005600050577ac */ /* 0x000ea20008000800 */
[----:B------:R-:W-:Y:S02]  /*0380*/  LOP3.LUT R67, R0, 0x7f, RZ, 0xc0, !PT ;  /* 0x0000007f00437812 */ /* 0x000fe400078ec0ff */
[----:B------:R-:W-:Y:S01]  /*0390*/  PRMT R232, RZ, 0x7610, R232 ;  /* 0x00007610ffe87816 */ /* 0x000fe200000000e8 */
[----:B------:R-:W-:Y:S01]  /*03a0*/  UMOV UR13, 0x400 ;  /* 0x00000400000d7882 */ /* 0x000fe20000000000 */
[----:B------:R-:W3:Y:S01]  /*03b0*/  LDCU UR29, c[0x0][0x3a0] ;  /* 0x00007400ff1d77ac */ /* 0x000ee20008000800 */
[----:B------:R-:W4:Y:S01]  /*03c0*/  S2UR UR4, SR_CTAID.X ;  /* 0x00000000000479c3 */ /* 0x000f220000002500 */
[----:B------:R-:W5:Y:S01]  /*03d0*/  LDCU.128 UR8, c[0x0][0x380] ;  /* 0x00007000ff0877ac */ /* 0x000f620008000c00 */
[----:B------:R-:W-:-:S06]  /*03e0*/  UMOV UR6, 0x1 ;  /* 0x0000000100067882 */ /* 0x000fcc0000000000 */
[----:B------:R-:W0:Y:S02]  /*03f0*/  LDC.64 R126, c[0x0][0x3a8] ;  /* 0x0000ea00ff7e7b82 */ /* 0x000e240000000a00 */
[----:B01----:R-:W-:Y:S01]  /*0400*/  VIADD R2, R15, 0x7f ;  /* 0x0000007f0f027836 */ /* 0x003fe20000000000 */
[-C--:B------:R-:W-:Y:S01]  /*0410*/  IABS R19, R15.reuse ;  /* 0x0000000f00137213 */ /* 0x080fe20000000000 */
[----:B---3--:R-:W-:Y:S01]  /*0420*/  UIADD3 UR31, UPT, UPT, UR29, 0x3f, URZ ;  /* 0x0000003f1d1f7890 */ /* 0x008fe2000fffe0ff */
[----:B------:R-:W-:Y:S02]  /*0430*/  IABS R17, R14 ;  /* 0x0000000e00117213 */ /* 0x000fe40000000000 */
[----:B------:R-:W-:Y:S01]  /*0440*/  SHF.R.S32.HI R3, RZ, 0x1f, R2 ;  /* 0x0000001fff037819 */ /* 0x000fe20000011402 */
[----:B------:R-:W-:Y:S01]  /*0450*/  UISETP.GT.AND UP1, UPT, UR31, 0x3f, UPT ;  /* 0x0000003f1f00788c */ /* 0x000fe2000bf24270 */
[----:B------:R-:W-:Y:S02]  /*0460*/  LOP3.LUT R171, RZ, R15, RZ, 0x33, !PT ;  /* 0x0000000fffab7212 */ /* 0x000fe400078e33ff */
[----:B------:R-:W-:-:S02]  /*0470*/  LEA.HI R3, R3, R2, RZ, 0x7 ;  /* 0x0000000203037211 */ /* 0x000fc400078f38ff */
[----:B----4-:R-:W-:Y:S02]  /*0480*/  I2FP.F32.U32 R6, UR4 ;  /* 0x0000000400067c45 */ /* 0x010fe40008201000 */
[----:B------:R-:W-:-:S03]  /*0490*/  SHF.R.S32.HI R3, RZ, 0x7, R3 ;  /* 0x00000007ff037819 */ /* 0x000fc60000011403 */
[----:B--2---:R-:W-:Y:S01]  /*04a0*/  FMUL R6, R6, UR5 ;  /* 0x0000000506067c20 */ /* 0x004fe20008400000 */
[----:B------:R-:W0:Y:S01]  /*04b0*/  S2UR UR5, SR_CgaCtaId ;  /* 0x00000000000579c3 */ /* 0x000e220000008800 */
[----:B------:R-:W-:Y:S02]  /*04c0*/  IMAD.SHL.U32 R4, R3, 0x8, RZ ;  /* 0x0000000803047824 */ /* 0x000fe400078e00ff */
[----:B------:R-:W1:Y:S03]  /*04d0*/  F2I.U32.TRUNC.NTZ R7, R6 ;  /* 0x0000000600077305 */ /* 0x000e66000020f000 */
[----:B------:R-:W-:-:S05]  /*04e0*/  IABS R9, R4 ;  /* 0x0000000400097213 */ /* 0x000fca0000000000 */
[----:B------:R-:W2:Y:S01]  /*04f0*/  I2F.RP R5, R9 ;  /* 0x0000000900057306 */ /* 0x000ea20000209400 */
[----:B-1----:R-:W-:Y:S01]  /*0500*/  IABS R10, R7 ;  /* 0x00000007000a7213 */ /* 0x002fe20000000000 */
[----:B0-----:R-:W-:-:S06]  /*0510*/  USHF.L.U32 UR4, UR5, 0x6, URZ ;  /* 0x0000000605047899 */ /* 0x001fcc00080006ff */
[----:B--2---:R-:W0:Y:S01]  /*0520*/  MUFU.RCP R5, R5 ;  /* 0x0000000500057308 */ /* 0x004e220000001000 */
[----:B------:R-:W-:Y:S02]  /*0530*/  ULEA UR13, UR5, UR13, 0x18 ;  /* 0x0000000d050d7291 */ /* 0x000fe4000f8ec0ff */
[----:B------:R-:W-:Y:S02]  /*0540*/  ULOP3.LUT UR4, UR4, 0x40, URZ, 0xc0, !UPT ;  /* 0x0000004004047892 */ /* 0x000fe4000f8ec0ff */
[----:B------:R-:W-:Y:S01]  /*0550*/  UIADD3 UR15, UPT, UPT, UR13, 0x4000, URZ ;  /* 0x000040000d0f7890 */ /* 0x000fe2000fffe0ff */
[----:B0-----:R-:W-:Y:S01]  /*0560*/  VIADD R2, R5, 0xffffffe ;  /* 0x0ffffffe05027836 */ /* 0x001fe20000000000 */
[----:B------:R-:W-:-:S03]  /*0570*/  IABS R5, R4 ;  /* 0x0000000400057213 */ /* 0x000fc60000000000 */
[----:B------:R0:W1:Y:S02]  /*0580*/  F2I.FTZ.U32.TRUNC.NTZ R3, R2 ;  /* 0x0000000200037305 */ /* 0x000064000021f000 */
[----:B0-----:R-:W-:Y:S02]  /*0590*/  IMAD.MOV.U32 R2, RZ, RZ, RZ ;  /* 0x000000ffff027224 */ /* 0x001fe400078e00ff */
[----:B-1----:R-:W-:-:S04]  /*05a0*/  IMAD.MOV R8, RZ, RZ, -R3 ;  /* 0x000000ffff087224 */ /* 0x002fc800078e0a03 */
[----:B------:R-:W-:Y:S02]  /*05b0*/  IMAD R11, R8, R9, RZ ;  /* 0x00000009080b7224 */ /* 0x000fe400078e02ff */
[----:B------:R-:W-:Y:S02]  /*05c0*/  IMAD.MOV.U32 R8, RZ, RZ, R10 ;  /* 0x000000ffff087224 */ /* 0x000fe400078e000a */
[----:B------:R-:W-:-:S04]  /*05d0*/  IMAD.HI.U32 R3, R3, R11, R2 ;  /* 0x0000000b03037227 */ /* 0x000fc800078e0002 */
[----:B------:R-:W-:Y:S02]  /*05e0*/  IMAD.MOV R2, RZ, RZ, -R5 ;  /* 0x000000ffff027224 */ /* 0x000fe400078e0a05 */
[----:B------:R-:W-:-:S04]  /*05f0*/  IMAD.HI.U32 R3, R3, R8, RZ ;  /* 0x0000000803037227 */ /* 0x000fc800078e00ff */
[----:B------:R-:W-:Y:S01]  /*0600*/  IMAD R2, R3, R2, R8 ;  /* 0x0000000203027224 */ /* 0x000fe200078e0208 */
[----:B------:R-:W-:Y:S04]  /*0610*/  BAR.SYNC.DEFER_BLOCKING 0x0 ;  /* 0x0000000000007b1d */ /* 0x000fe80000010000 */
[----:B------:R-:W-:-:S13]  /*0620*/  ISETP.GT.U32.AND P1, PT, R9, R2, PT ;  /* 0x000000020900720c */ /* 0x000fda0003f24070 */
[----:B------:R-:W-:Y:S02]  /*0630*/  @!P1 IMAD.IADD R2, R2, 0x1, -R9 ;  /* 0x0000000102029824 */ /* 0x000fe400078e0a09 */
[----:B------:R-:W-:Y:S01]  /*0640*/  @!P1 VIADD R3, R3, 0x1 ;  /* 0x0000000103039836 */ /* 0x000fe20000000000 */
[----:B------:R-:W-:Y:S02]  /*0650*/  ISETP.NE.AND P1, PT, R4, RZ, PT ;  /* 0x000000ff0400720c */ /* 0x000fe40003f25270 */
[----:B------:R-:W-:Y:S02]  /*0660*/  ISETP.GE.U32.AND P0, PT, R2, R9, PT ;  /* 0x000000090200720c */ /* 0x000fe40003f06070 */
[----:B------:R-:W-:-:S04]  /*0670*/  LOP3.LUT R2, R7, R4, RZ, 0x3c, !PT ;  /* 0x0000000407027212 */ /* 0x000fc800078e3cff */
[----:B------:R-:W-:Y:S01]  /*0680*/  ISETP.GE.AND P2, PT, R2, RZ, PT ;  /* 0x000000ff0200720c */ /* 0x000fe20003f46270 */
[----:B------:R-:W-:-:S06]  /*0690*/  VIADD R2, R14, 0x3f ;  /* 0x0000003f0e027836 */ /* 0x000fcc0000000000 */
[----:B------:R-:W-:-:S04]  /*06a0*/  @P0 VIADD R3, R3, 0x1 ;  /* 0x0000000103030836 */ /* 0x000fc80000000000 */
[----:B------:R-:W-:Y:S01]  /*06b0*/  IMAD.MOV.U32 R5, RZ, RZ, R3 ;  /* 0x000000ffff057224 */ /* 0x000fe200078e0003 */
[----:B------:R-:W-:-:S03]  /*06c0*/  SHF.R.S32.HI R3, RZ, 0x1f, R2 ;  /* 0x0000001fff037819 */ /* 0x000fc60000011402 */
[----:B------:R-:W-:Y:S01]  /*06d0*/  @!P2 IMAD.MOV R5, RZ, RZ, -R5 ;  /* 0x000000ffff05a224 */ /* 0x000fe200078e0a05 */
[----:B------:R-:W-:Y:S02]  /*06e0*/  @!P1 LOP3.LUT R5, RZ, R4, RZ, 0x33, !PT ;  /* 0x00000004ff059212 */ /* 0x000fe400078e33ff */
[----:B------:R-:W-:-:S03]  /*06f0*/  LEA.HI R3, R3, R2, RZ, 0x6 ;  /* 0x0000000203037211 */ /* 0x000fc600078f30ff */
[----:B------:R-:W-:Y:S02]  /*0700*/  IMAD.SHL.U32 R61, R5, 0x8, RZ ;  /* 0x00000008053d7824 */ /* 0x000fe400078e00ff */
[----:B------:R-:W-:-:S03]  /*0710*/  IMAD.MOV R5, RZ, RZ, -R5 ;  /* 0x000000ffff057224 */ /* 0x000fc600078e0a05 */
[----:B------:R-:W-:Y:S01]  /*0720*/  LEA.HI.SX32 R3, R3, -R61, 0x1a ;  /* 0x8000003d03037211 */ /* 0x000fe200078fd2ff */
[----:B------:R-:W-:-:S03]  /*0730*/  IMAD R10, R4, R5, R7 ;  /* 0x00000005040a7224 */ /* 0x000fc600078e0207 */
[----:B------:R-:W-:Y:S02]  /*0740*/  VIMNMX R11, PT, PT, R3, 0x8, PT ;  /* 0x00000008030b7848 */ /* 0x000fe40003fe0100 */
[----:B------:R-:W-:Y:S02]  /*0750*/  IABS R4, R10 ;  /* 0x0000000a00047213 */ /* 0x000fe40000000000 */
[-C--:B------:R-:W-:Y:S02]  /*0760*/  IABS R9, R11.reuse ;  /* 0x0000000b00097213 */ /* 0x080fe40000000000 */
[----:B------:R-:W-:Y:S02]  /*0770*/  IABS R7, R11 ;  /* 0x0000000b00077213 */ /* 0x000fe40000000000 */
[----:B------:R-:W0:Y:S08]  /*0780*/  I2F.RP R6, R9 ;  /* 0x0000000900067306 */ /* 0x000e300000209400 */
[----:B0-----:R-:W0:Y:S02]  /*0790*/  MUFU.RCP R6, R6 ;  /* 0x0000000600067308 */ /* 0x001e240000001000 */
[----:B0-----:R-:W-:-:S06]  /*07a0*/  VIADD R2, R6, 0xffffffe ;  /* 0x0ffffffe06027836 */ /* 0x001fcc0000000000 */
[----:B------:R0:W1:Y:S02]  /*07b0*/  F2I.FTZ.U32.TRUNC.NTZ R3, R2 ;  /* 0x0000000200037305 */ /* 0x000064000021f000 */
[----:B0-----:R-:W-:Y:S02]  /*07c0*/  IMAD.MOV.U32 R2, RZ, RZ, RZ ;  /* 0x000000ffff027224 */ /* 0x001fe400078e00ff */
[----:B-1----:R-:W-:-:S04]  /*07d0*/  IMAD.MOV R8, RZ, RZ, -R3 ;  /* 0x000000ffff087224 */ /* 0x002fc800078e0a03 */
[----:B------:R-:W-:-:S04]  /*07e0*/  IMAD R5, R8, R9, RZ ;  /* 0x0000000908057224 */ /* 0x000fc800078e02ff */
[----:B------:R-:W-:Y:S02]  /*07f0*/  IMAD.HI.U32 R3, R3, R5, R2 ;  /* 0x0000000503037227 */ /* 0x000fe400078e0002 */
[----:B------:R-:W0:Y:S02]  /*0800*/  I2F.RP R5, R19 ;  /* 0x0000001300057306 */ /* 0x000e240000209400 */
[----:B------:R-:W-:Y:S02]  /*0810*/  IMAD.MOV.U32 R2, RZ, RZ, R4 ;  /* 0x000000ffff027224 */ /* 0x000fe400078e0004 */
[----:B------:R-:W-:Y:S02]  /*0820*/  IMAD.MOV R4, RZ, RZ, -R7 ;  /* 0x000000ffff047224 */ /* 0x000fe400078e0a07 */
[----:B------:R-:W-:-:S04]  /*0830*/  IMAD.HI.U32 R3, R3, R2, RZ ;  /* 0x0000000203037227 */ /* 0x000fc800078e00ff */
[----:B------:R-:W-:Y:S02]  /*0840*/  IMAD R2, R3, R4, R2 ;  /* 0x0000000403027224 */ /* 0x000fe400078e0202 */
[----:B------:R-:W1:Y:S03]  /*0850*/  I2F.RP R4, R17 ;  /* 0x0000001100047306 */ /* 0x000e660000209400 */
[----:B------:R-:W-:-:S05]  /*0860*/  ISETP.GT.U32.AND P1, PT, R9, R2, PT ;  /* 0x000000020900720c */ /* 0x000fca0003f24070 */
[----:B0-----:R-:W0:Y:S08]  /*0870*/  MUFU.RCP R5, R5 ;  /* 0x0000000500057308 */ /* 0x001e300000001000 */
[----:B------:R-:W-:Y:S01]  /*0880*/  @!P1 IMAD.IADD R2, R2, 0x1, -R9 ;  /* 0x0000000102029824 */ /* 0x000fe200078e0a09 */
[----:B-1----:R-:W1:Y:S01]  /*0890*/  MUFU.RCP R4, R4 ;  /* 0x0000000400047308 */ /* 0x002e620000001000 */
[----:B------:R-:W-:Y:S01]  /*08a0*/  @!P1 VIADD R3, R3, 0x1 ;  /* 0x0000000103039836 */ /* 0x000fe20000000000 */
[----:B------:R-:W-:-:S02]  /*08b0*/  ISETP.NE.AND P1, PT, R11, RZ, PT ;  /* 0x000000ff0b00720c */ /* 0x000fc40003f25270 */
[----:B------:R-:W-:Y:S02]  /*08c0*/  ISETP.GE.U32.AND P0, PT, R2, R9, PT ;  /* 0x000000090200720c */ /* 0x000fe40003f06070 */
[----:B------:R-:W-:Y:S01]  /*08d0*/  LOP3.LUT R2, R10, R11, RZ, 0x3c, !PT ;  /* 0x0000000b0a027212 */ /* 0x000fe200078e3cff */
[----:B0-----:R-:W-:Y:S01]  /*08e0*/  VIADD R8, R5, 0xffffffe ;  /* 0x0ffffffe05087836 */ /* 0x001fe20000000000 */
[----:B------:R-:W-:Y:S02]  /*08f0*/  SHF.R.U32.HI R5, RZ, 0x6, R0 ;  /* 0x00000006ff057819 */ /* 0x000fe40000011600 */
[----:B------:R-:W-:Y:S01]  /*0900*/  ISETP.GE.AND P2, PT, R2, RZ, PT ;  /* 0x000000ff0200720c */ /* 0x000fe20003f46270 */
[----:B------:R-:W0:Y:S01]  /*0910*/  F2I.FTZ.U32.TRUNC.NTZ R9, R8 ;  /* 0x0000000800097305 */ /* 0x000e22000021f000 */
[----:B------:R-:W-:-:S05]  /*0920*/  SGXT.U32 R5, R5, 0x1 ;  /* 0x000000010505781a */ /* 0x000fca0000000000 */
[----:B------:R-:W-:Y:S02]  /*0930*/  @P0 VIADD R3, R3, 0x1 ;  /* 0x0000000103030836 */ /* 0x000fe40000000000 */
[----:B-1----:R-:W-:Y:S02]  /*0940*/  VIADD R4, R4, 0xffffffe ;  /* 0x0ffffffe04047836 */ /* 0x002fe40000000000 */
[----:B------:R-:W-:Y:S02]  /*0950*/  IMAD.MOV.U32 R6, RZ, RZ, R3 ;  /* 0x000000ffff067224 */ /* 0x000fe400078e0003 */
[----:B------:R-:W1:Y:S02]  /*0960*/  F2I.FTZ.U32.TRUNC.NTZ R7, R4 ;  /* 0x0000000400077305 */ /* 0x000e64000021f000 */
[----:B------:R-:W-:Y:S01]  /*0970*/  @!P2 IMAD.MOV R6, RZ, RZ, -R6 ;  /* 0x000000ffff06a224 */ /* 0x000fe200078e0a06 */
[----:B------:R-:W-:Y:S01]  /*0980*/  @!P1 LOP3.LUT R6, RZ, R11, RZ, 0x33, !PT ;  /* 0x0000000bff069212 */ /* 0x000fe200078e33ff */
[----:B0-----:R-:W-:Y:S01]  /*0990*/  IMAD.MOV R8, RZ, RZ, -R9 ;  /* 0x000000ffff087224 */ /* 0x001fe200078e0a09 */
[----:B------:R-:W-:-:S02]  /*09a0*/  ISETP.NE.AND P2, PT, R14, RZ, PT ;  /* 0x000000ff0e00720c */ /* 0x000fc40003f45270 */
[----:B------:R-:W-:Y:S01]  /*09b0*/  LEA R2, R6, UR4, 0x7 ;  /* 0x0000000406027c11 */ /* 0x000fe2000f8e38ff */
[----:B------:R-:W-:Y:S01]  /*09c0*/  IMAD R3, R8, R19, RZ ;  /* 0x0000001308037224 */ /* 0x000fe200078e02ff */
[----:B------:R-:W0:Y:S01]  /*09d0*/  LDCU UR4, c[0x0][0x3a4] ;  /* 0x00007480ff0477ac */ /* 0x000e220008000800 */
[----:B------:R-:W-:Y:S01]  /*09e0*/  IMAD.MOV.U32 R8, RZ, RZ, RZ ;  /* 0x000000ffff087224 */ /* 0x000fe200078e00ff */
[----:B------:R-:W-:Y:S01]  /*09f0*/  LOP3.LUT R2, R2, R5, RZ, 0xfc, !PT ;  /* 0x0000000502027212 */ /* 0x000fe200078efcff */
[----:B------:R-:W-:Y:S02]  /*0a00*/  IMAD.MOV R6, RZ, RZ, -R6 ;  /* 0x000000ffff067224 */ /* 0x000fe400078e0a06 */
[----:B------:R-:W-:Y:S01]  /*0a10*/  IMAD.HI.U32 R8, R9, R3, R8 ;  /* 0x0000000309087227 */ /* 0x000fe200078e0008 */
[----:B------:R-:W-:Y:S02]  /*0a20*/  IABS R12, R2 ;  /* 0x00000002000c7213 */ /* 0x000fe40000000000 */
[C---:B------:R-:W-:Y:S01]  /*0a30*/  LOP3.LUT R3, R2.reuse, 0x2, RZ, 0xfc, !PT ;  /* 0x0000000202037812 */ /* 0x040fe200078efcff */
[----:B-1----:R-:W-:Y:S01]  /*0a40*/  IMAD.MOV R16, RZ, RZ, -R7 ;  /* 0x000000ffff107224 */ /* 0x002fe200078e0a07 */
[C---:B------:R-:W-:Y:S01]  /*0a50*/  LOP3.LUT R38, R2.reuse, 0x8, RZ, 0xfc, !PT ;  /* 0x0000000802267812 */ /* 0x040fe200078efcff */
[----:B------:R-:W-:Y:S01]  /*0a60*/  IMAD R4, R11, R6, R10 ;  /* 0x000000060b047224 */ /* 0x000fe200078e020a */
[----:B------:R-:W-:Y:S01]  /*0a70*/  IABS R102, R3 ;  /* 0x0000000300667213 */ /* 0x000fe20000000000 */
[----:B------:R-:W-:Y:S01]  /*0a80*/  IMAD.MOV.U32 R6, RZ, RZ, RZ ;  /* 0x000000ffff067224 */ /* 0x000fe200078e00ff */
[----:B------:R-:W-:Y:S01]  /*0a90*/  LOP3.LUT R37, R2, 0x6, RZ, 0xfc, !PT ;  /* 0x0000000602257812 */ /* 0x000fe200078efcff */
[----:B------:R-:W-:Y:S01]  /*0aa0*/  IMAD R13, R16, R17, RZ ;  /* 0x00000011100d7224 */ /* 0x000fe200078e02ff */
[----:B------:R-:W-:Y:S01]  /*0ab0*/  LOP3.LUT R36, R2, 0x4, RZ, 0xfc, !PT ;  /* 0x0000000402247812 */ /* 0x000fe200078efcff */
[----:B------:R-:W-:Y:S01]  /*0ac0*/  IMAD.HI.U32 R9, R8, R12, RZ ;  /* 0x0000000c08097227 */ /* 0x000fe200078e00ff */
[----:B------:R-:W-:-:S02]  /*0ad0*/  LOP3.LUT R39, R2, 0xa, RZ, 0xfc, !PT ;  /* 0x0000000a02277812 */ /* 0x000fc400078efcff */
[----:B------:R-:W-:Y:S01]  /*0ae0*/  IABS R178, R37 ;  /* 0x0000002500b27213 */ /* 0x000fe20000000000 */
[----:B------:R-:W-:Y:S01]  /*0af0*/  IMAD.HI.U32 R6, R7, R13, R6 ;  /* 0x0000000d07067227 */ /* 0x000fe200078e0006 */
[----:B------:R-:W-:Y:S02]  /*0b00*/  IABS R13, R38 ;  /* 0x00000026000d7213 */ /* 0x000fe40000000000 */
[----:B------:R-:W-:Y:S01]  /*0b10*/  IABS R176, R36 ;  /* 0x0000002400b07213 */ /* 0x000fe20000000000 */
[----:B------:R-:W-:Y:S01]  /*0b20*/  IMAD.MOV R9, RZ, RZ, -R9 ;  /* 0x000000ffff097224 */ /* 0x000fe200078e0a09 */
[----:B------:R-:W-:Y:S01]  /*0b30*/  IABS R110, R39 ;  /* 0x00000027006e7213 */ /* 0x000fe20000000000 */
[----:B------:R-:W-:Y:S01]  /*0b40*/  IMAD.HI.U32 R10, R8, R102, RZ ;  /* 0x00000066080a7227 */ /* 0x000fe200078e00ff */
[C---:B------:R-:W-:Y:S02]  /*0b50*/  LOP3.LUT R42, R2.reuse, 0x10, RZ, 0xfc, !PT ;  /* 0x00000010022a7812 */ /* 0x040fe400078efcff */
[C---:B------:R-:W-:Y:S01]  /*0b60*/  LOP3.LUT R40, R2.reuse, 0xc, RZ, 0xfc, !PT ;  /* 0x0000000c02287812 */ /* 0x040fe200078efcff */
[----:B------:R-:W-:Y:S01]  /*0b70*/  IMAD R7, R19, R9, R12 ;  /* 0x0000000913077224 */ /* 0x000fe200078e020c */
[----:B------:R-:W-:Y:S01]  /*0b80*/  LOP3.LUT R43, R2, 0x12, RZ, 0xfc, !PT ;  /* 0x00000012022b7812 */ /* 0x000fe200078efcff */
[----:B------:R-:W-:Y:S01]  /*0b90*/  IMAD.HI.U32 R9, R8, R13, RZ ;  /* 0x0000000d08097227 */ /* 0x000fe200078e00ff */
[----:B------:R-:W-:-:S02]  /*0ba0*/  IABS R180, R40 ;  /* 0x0000002800b47213 */ /* 0x000fc40000000000 */
[----:B------:R-:W-:Y:S01]  /*0bb0*/  IABS R134, R43 ;  /* 0x0000002b00867213 */ /* 0x000fe20000000000 */
[----:B------:R-:W-:Y:S01]  /*0bc0*/  IMAD.MOV R10, RZ, RZ, -R10 ;  /* 0x000000ffff0a7224 */ /* 0x000fe200078e0a0a */
[C---:B------:R-:W-:Y:S01]  /*0bd0*/  LOP3.LUT R47, R2.reuse, 0x1a, RZ, 0xfc, !PT ;  /* 0x0000001a022f7812 */ /* 0x040fe200078efcff */
[----:B------:R-:W-:Y:S01]  /*0be0*/  IMAD.IADD R61, R61, 0x1, R4 ;  /* 0x000000013d3d7824 */ /* 0x000fe200078e0204 */
[----:B------:R-:W-:Y:S01]  /*0bf0*/  LOP3.LUT R44, R2, 0x14, RZ, 0xfc, !PT ;  /* 0x00000014022c7812 */ /* 0x000fe200078efcff */
[----:B------:R-:W-:Y:S01]  /*0c00*/  IMAD.MOV R16, RZ, RZ, -R9 ;  /* 0x000000ffff107224 */ /* 0x000fe200078e0a09 */
[----:B------:R-:W-:Y:S01]  /*0c10*/  IABS R138, R47 ;  /* 0x0000002f008a7213 */ /* 0x000fe20000000000 */
[----:B------:R-:W-:Y:S01]  /*0c20*/  IMAD.HI.U32 R4, R8, R178, RZ ;  /* 0x000000b208047227 */ /* 0x000fe200078e00ff */
[----:B------:R-:W-:Y:S02]  /*0c30*/  IABS R184, R44 ;  /* 0x0000002c00b87213 */ /* 0x000fe40000000000 */
[----:B------:R-:W-:Y:S01]  /*0c40*/  LOP3.LUT R52, R2, 0x24, RZ, 0xfc, !PT ;  /* 0x0000002402347812 */ /* 0x000fe200078efcff */
[----:B------:R-:W-:Y:S01]  /*0c50*/  IMAD.HI.U32 R11, R8, R176, RZ ;  /* 0x000000b0080b7227 */ /* 0x000fe200078e00ff */
[----:B------:R-:W-:-:S02]  /*0c60*/  LOP3.LUT R48, R2, 0x1c, RZ, 0xfc, !PT ;  /* 0x0000001c02307812 */ /* 0x000fc400078efcff */
[----:B------:R-:W-:Y:S01]  /*0c70*/  IABS R156, R52 ;  /* 0x00000034009c7213 */ /* 0x000fe20000000000 */
[C---:B------:R-:W-:Y:S01]  /*0c80*/  IMAD R102, R19.reuse, R10, R102 ;  /* 0x0000000a13667224 */ /* 0x040fe200078e0266 */
[----:B------:R-:W-:Y:S01]  /*0c90*/  IABS R164, R48 ;  /* 0x0000003000a47213 */ /* 0x000fe20000000000 */
[----:B------:R-:W-:Y:S01]  /*0ca0*/  IMAD.HI.U32 R10, R8, R110, RZ ;  /* 0x0000006e080a7227 */ /* 0x000fe200078e00ff */
[C---:B------:R-:W-:Y:S02]  /*0cb0*/  LOP3.LUT R53, R2.reuse, 0x26, RZ, 0xfc, !PT ;  /* 0x0000002602357812 */ /* 0x040fe400078efcff */
[C---:B------:R-:W-:Y:S01]  /*0cc0*/  LOP3.LUT R46, R2.reuse, 0x18, RZ, 0xfc, !PT ;  /* 0x00000018022e7812 */ /* 0x040fe200078efcff */
[C---:B------:R-:W-:Y:S01]  /*0cd0*/  IMAD R9, R19.reuse, R16, R13 ;  /* 0x0000001013097224 */ /* 0x040fe200078e020d */
[----:B------:R-:W-:Y:S01]  /*0ce0*/  IABS R16, R42 ;  /* 0x0000002a00107213 */ /* 0x000fe20000000000 */
[----:B------:R-:W-:Y:S01]  /*0cf0*/  IMAD.MOV R4, RZ, RZ, -R4 ;  /* 0x000000ffff047224 */ /* 0x000fe200078e0a04 */
[----:B------:R-:W-:Y:S01]  /*0d00*/  IABS R169, R53 ;  /* 0x0000003500a97213 */ /* 0x000fe20000000000 */
[----:B------:R-:W-:Y:S01]  /*0d10*/  IMAD.MOV R11, RZ, RZ, -R11 ;  /* 0x000000ffff0b7224 */ /* 0x000fe200078e0a0b */
[----:B------:R-:W-:Y:S01]  /*0d20*/  IABS R30, R46 ;  /* 0x0000002e001e7213 */ /* 0x000fe20000000000 */
[----:B------:R-:W-:Y:S01]  /*0d30*/  IMAD.MOV R10, RZ, RZ, -R10 ;  /* 0x000000ffff0a7224 */ /* 0x000fe200078e0a0a */
[C---:B------:R-:W-:Y:S01]  /*0d40*/  LOP3.LUT R50, R2.reuse, 0x20, RZ, 0xfc, !PT ;  /* 0x0000002002327812 */ /* 0x040fe200078efcff */
[C---:B------:R-:W-:Y:S01]  /*0d50*/  IMAD R178, R19.reuse, R4, R178 ;  /* 0x0000000413b27224 */ /* 0x040fe200078e02b2 */
[----:B------:R-:W-:Y:S01]  /*0d60*/  LOP3.LUT R55, R2, 0x2a, RZ, 0xfc, !PT ;  /* 0x0000002a02377812 */ /* 0x000fe200078efcff */
[----:B------:R-:W-:Y:S01]  /*0d70*/  IMAD R176, R19, R11, R176 ;  /* 0x0000000b13b07224 */ /* 0x000fe200078e02b0 */
[----:B------:R-:W-:Y:S01]  /*0d80*/  IABS R70, R50 ;  /* 0x0000003200467213 */ /* 0x000fe20000000000 */
[----:B------:R-:W-:Y:S01]  /*0d90*/  IMAD.HI.U32 R4, R8, R16, RZ ;  /* 0x0000001008047227 */ /* 0x000fe200078e00ff */
[----:B------:R-:W-:-:S02]  /*0da0*/  IABS R150, R55 ;  /* 0x0000003700967213 */ /* 0x000fc40000000000 */
[----:B------:R-:W-:Y:S01]  /*0db0*/  LOP3.LUT R59, R2, 0x32, RZ, 0xfc, !PT ;  /* 0x00000032023b7812 */ /* 0x000fe200078efcff */
[----:B------:R-:W-:Y:S01]  /*0dc0*/  IMAD.HI.U32 R11, R8, R180, RZ ;  /* 0x000000b4080b7227 */ /* 0x000fe200078e00ff */
[----:B------:R-:W-:Y:S02]  /*0dd0*/  LOP3.LUT R66, R2, 0x3e, RZ, 0xfc, !PT ;  /* 0x0000003e02427812 */ /* 0x000fe400078efcff */
[----:B------:R-:W-:Y:S01]  /*0de0*/  IABS R158, R59 ;  /* 0x0000003b009e7213 */ /* 0x000fe20000000000 */
[C---:B------:R-:W-:Y:S01]  /*0df0*/  IMAD R110, R19.reuse, R10, R110 ;  /* 0x0000000a136e7224 */ /* 0x040fe200078e026e */
[----:B------:R-:W-:Y:S01]  /*0e00*/  IABS R170, R66 ;  /* 0x0000004200aa7213 */ /* 0x000fe20000000000 */
[----:B------:R-:W-:Y:S01]  /*0e10*/  IMAD.HI.U32 R10, R8, R134, RZ ;  /* 0x00000086080a7227 */ /* 0x000fe200078e00ff */
[C---:B------:R-:W-:Y:S02]  /*0e20*/  ISETP.GT.U32.AND P5, PT, R19.reuse, R7, PT ;  /* 0x000000071300720c */ /* 0x040fe40003fa4070 */
[C---:B------:R-:W-:Y:S01]  /*0e30*/  ISETP.GT.U32.AND P6, PT, R19.reuse, R102, PT ;  /* 0x000000661300720c */ /* 0x040fe20003fc4070 */
[----:B------:R-:W-:Y:S01]  /*0e40*/  IMAD.MOV R4, RZ, RZ, -R4 ;  /* 0x000000ffff047224 */ /* 0x000fe200078e0a04 */
[C---:B------:R-:W-:Y:S01]  /*0e50*/  ISETP.GT.U32.AND P1, PT, R19.reuse, R176, PT ;  /* 0x000000b01300720c */ /* 0x040fe20003f24070 */
[----:B------:R-:W-:Y:S01]  /*0e60*/  IMAD.MOV R11, RZ, RZ, -R11 ;  /* 0x000000ffff0b7224 */ /* 0x000fe200078e0a0b */
[C---:B------:R-:W-:Y:S01]  /*0e70*/  LOP3.LUT R41, R2.reuse, 0xe, RZ, 0xfc, !PT ;  /* 0x0000000e02297812 */ /* 0x040fe200078efcff */
[----:B------:R-:W-:Y:S01]  /*0e80*/  IMAD.MOV R18, RZ, RZ, -R10 ;  /* 0x000000ffff127224 */ /* 0x000fe200078e0a0a */
[----:B------:R-:W-:Y:S01]  /*0e90*/  LOP3.LUT R45, R2, 0x16, RZ, 0xfc, !PT ;  /* 0x00000016022d7812 */ /* 0x000fe200078efcff */
[C---:B------:R-:W-:Y:S01]  /*0ea0*/  IMAD R10, R19.reuse, R4, R16 ;  /* 0x00000004130a7224 */ /* 0x040fe200078e0210 */
[----:B------:R-:W-:Y:S01]  /*0eb0*/  IABS R182, R41 ;  /* 0x0000002900b67213 */ /* 0x000fe20000000000 */
[----:B------:R-:W-:Y:S01]  /*0ec0*/  IMAD R180, R19, R11, R180 ;  /* 0x0000000b13b47224 */ /* 0x000fe200078e02b4 */
[----:B------:R-:W-:Y:S01]  /*0ed0*/  IABS R186, R45 ;  /* 0x0000002d00ba7213 */ /* 0x000fe20000000000 */
[----:B------:R-:W-:Y:S01]  /*0ee0*/  IMAD.HI.U32 R4, R8, R138, RZ ;  /* 0x0000008a08047227 */ /* 0x000fe200078e00ff */
[----:B------:R-:W-:-:S02]  /*0ef0*/  LOP3.LUT R49, R2, 0x1e, RZ, 0xfc, !PT ;  /* 0x0000001e02317812 */ /* 0x000fc400078efcff */
[----:B------:R-:W-:Y:S01]  /*0f00*/  LOP3.LUT R51, R2, 0x22, RZ, 0xfc, !PT ;  /* 0x0000002202337812 */ /* 0x000fe200078efcff */
[----:B------:R-:W-:Y:S01]  /*0f10*/  IMAD.HI.U32 R11, R8, R184, RZ ;  /* 0x000000b8080b7227 */ /* 0x000fe200078e00ff */
[----:B------:R-:W-:Y:S02]  /*0f20*/  IABS R175, R49 ;  /* 0x0000003100af7213 */ /* 0x000fe40000000000 */
[----:B------:R-:W-:Y:S01]  /*0f30*/  IABS R154, R51 ;  /* 0x00000033009a7213 */ /* 0x000fe20000000000 */
        /* <DEDUP_REMOVED lines=13> */
[----:B------:R-:W-:Y:S01]  /*1010*/  LOP3.LUT R58, R2, 0x30, RZ, 0xfc, !PT ;  /* 0x00000030023a7812 */ /* 0x000fe200078efcff */
[----:B------:R-:W-:Y:S01]  /*1020*/  IMAD.MOV R4, RZ, RZ, -R4 ;  /* 0x000000ffff047224 */ /* 0x000fe200078e0a04 */
[----:B------:R-:W-:Y:S01]  /*1030*/  IABS R174, R60 ;  /* 0x0000003c00ae7213 */ /* 0x000fe20000000000 */
[----:B------:R-:W-:Y:S01]  /*1040*/  IMAD.MOV R11, RZ, RZ, -R11 ;  /* 0x000000ffff0b7224 */ /* 0x000fe200078e0a0b */
[----:B------:R-:W-:Y:S01]  /*1050*/  IABS R86, R58 ;  /* 0x0000003a00567213 */ /* 0x000fe20000000000 */
[C---:B------:R-:W-:Y:S01]  /*1060*/  IMAD R156, R19.reuse, R4, R156 ;  /* 0x00000004139c7224 */ /* 0x040fe200078e029c */
[----:B------:R-:W-:Y:S01]  /*1070*/  LOP3.LUT R4, R0, 0x3f, RZ, 0xc0, !PT ;  /* 0x0000003f00047812 */ /* 0x000fe200078ec0ff */
[----:B------:R-:W-:Y:S01]  /*1080*/  IMAD R164, R19, R11, R164 ;  /* 0x0000000b13a47224 */ /* 0x000fe200078e02a4 */
[----:B------:R-:W-:Y:S01]  /*1090*/  LOP3.LUT R62, R2, 0x36, RZ, 0xfc, !PT ;  /* 0x00000036023e7812 */ /* 0x000fe200078efcff */
[----:B------:R-:W-:Y:S01]  /*10a0*/  IMAD.HI.U32 R11, R8, R169, RZ ;  /* 0x000000a9080b7227 */ /* 0x000fe200078e00ff */
[----:B------:R-:W-:-:S02]  /*10b0*/  LOP3.LUT R63, R2, 0x38, RZ, 0xfc, !PT ;  /* 0x00000038023f7812 */ /* 0x000fc400078efcff */
[----:B------:R-:W-:Y:S01]  /*10c0*/  IABS R173, R62 ;  /* 0x0000003e00ad7213 */ /* 0x000fe20000000000 */
[----:B------:R-:W-:Y:S01]  /*10d0*/  IMAD R134, R19, R18, R134 ;  /* 0x0000001213867224 */ /* 0x000fe200078e0286 */
[C---:B------:R-:W-:Y:S01]  /*10e0*/  LOP3.LUT R64, R2.reuse, 0x3a, RZ, 0xfc, !PT ;  /* 0x0000003a02407812 */ /* 0x040fe200078efcff */
[----:B------:R-:W-:Y:S01]  /*10f0*/  IMAD.MOV R18, RZ, RZ, -R11 ;  /* 0x000000ffff127224 */ /* 0x000fe200078e0a0b */
[----:B------:R-:W-:Y:S01]  /*1100*/  LOP3.LUT R65, R2, 0x3c, RZ, 0xfc, !PT ;  /* 0x0000003c02417812 */ /* 0x000fe200078efcff */
[----:B------:R-:W-:Y:S01]  /*1110*/  IMAD R61, R61, 0x40, R4 ;  /* 0x000000403d3d7824 */ /* 0x000fe200078e0204 */
[----:B------:R-:W-:Y:S01]  /*1120*/  IABS R94, R63 ;  /* 0x0000003f005e7213 */ /* 0x000fe20000000000 */
[----:B------:R-:W-:Y:S01]  /*1130*/  IMAD R169, R19, R18, R169 ;  /* 0x0000001213a97224 */ /* 0x000fe200078e02a9 */
[----:B------:R-:W-:Y:S01]  /*1140*/  IABS R167, R64 ;  /* 0x0000004000a77213 */ /* 0x000fe20000000000 */
[----:B------:R-:W-:Y:S01]  /*1150*/  IMAD.HI.U32 R13, R8, R30, RZ ;  /* 0x0000001e080d7227 */ /* 0x000fe200078e00ff */
[----:B------:R-:W-:-:S02]  /*1160*/  IABS R18, R61 ;  /* 0x0000003d00127213 */ /* 0x000fc40000000000 */
[----:B------:R-:W-:Y:S01]  /*1170*/  ISETP.GE.AND P4, PT, R61, RZ, PT ;  /* 0x000000ff3d00720c */ /* 0x000fe20003f86270 */
[----:B------:R-:W-:Y:S01]  /*1180*/  IMAD.MOV R13, RZ, RZ, -R13 ;  /* 0x000000ffff0d7224 */ /* 0x000fe200078e0a0d */
[----:B------:R-:W-:Y:S01]  /*1190*/  IABS R172, R65 ;  /* 0x0000004100ac7213 */ /* 0x000fe20000000000 */
[----:B------:R-:W-:-:S04]  /*11a0*/  IMAD.HI.U32 R6, R6, R18, RZ ;  /* 0x0000001206067227 */ /* 0x000fc800078e00ff */
[----:B------:R-:W-:Y:S02]  /*11b0*/  IMAD R30, R19, R13, R30 ;  /* 0x0000000d131e7224 */ /* 0x000fe400078e021e */
[----:B------:R-:W-:Y:S02]  /*11c0*/  IMAD.MOV R6, RZ, RZ, -R6 ;  /* 0x000000ffff067224 */ /* 0x000fe400078e0a06 */
[----:B------:R-:W-:-:S04]  /*11d0*/  IMAD.HI.U32 R13, R8, R70, RZ ;  /* 0x00000046080d7227 */ /* 0x000fc800078e00ff */
[----:B------:R-:W-:Y:S02]  /*11e0*/  IMAD R6, R17, R6, R18 ;  /* 0x0000000611067224 */ /* 0x000fe400078e0212 */
[----:B------:R-:W-:Y:S02]  /*11f0*/  IMAD.MOV R13, RZ, RZ, -R13 ;  /* 0x000000ffff0d7224 */ /* 0x000fe400078e0a0d */
[----:B------:R-:W-:Y:S01]  /*1200*/  @!P5 IMAD.IADD R7, R7, 0x1, -R19 ;  /* 0x000000010707d824 */ /* 0x000fe200078e0a13 */
[----:B------:R-:W-:Y:S01]  /*1210*/  ISETP.GT.U32.AND P0, PT, R17, R6, PT ;  /* 0x000000061100720c */ /* 0x000fe20003f04070 */
[----:B------:R-:W-:Y:S02]  /*1220*/  IMAD R70, R19, R13, R70 ;  /* 0x0000000d13467224 */ /* 0x000fe400078e0246 */
[----:B------:R-:W-:-:S04]  /*1230*/  IMAD.HI.U32 R13, R8, R150, RZ ;  /* 0x00000096080d7227 */ /* 0x000fc800078e00ff */
[----:B------:R-:W-:Y:S02]  /*1240*/  IMAD.MOV R13, RZ, RZ, -R13 ;  /* 0x000000ffff0d7224 */ /* 0x000fe400078e0a0d */
[----:B------:R-:W-:Y:S02]  /*1250*/  @!P6 IMAD.IADD R102, R102, 0x1, -R19 ;  /* 0x000000016666e824 */ /* 0x000fe400078e0a13 */
[----:B------:R-:W-:Y:S02]  /*1260*/  IMAD R150, R19, R13, R150 ;  /* 0x0000000d13967224 */ /* 0x000fe400078e0296 */
[----:B------:R-:W-:-:S04]  /*1270*/  IMAD.HI.U32 R13, R8, R158, RZ ;  /* 0x0000009e080d7227 */ /* 0x000fc800078e00ff */
[----:B------:R-:W-:Y:S02]  /*1280*/  @!P0 IMAD.IADD R6, R6, 0x1, -R17 ;  /* 0x0000000106068824 */ /* 0x000fe400078e0a11 */
[----:B------:R-:W-:Y:S02]  /*1290*/  IMAD.MOV R13, RZ, RZ, -R13 ;  /* 0x000000ffff0d7224 */ /* 0x000fe400078e0a0d */
[----:B------:R-:W-:Y:S01]  /*12a0*/  @!P1 IMAD.IADD R176, R176, 0x1, -R19 ;  /* 0x00000001b0b09824 */ /* 0x000fe200078e0a13 */
[----:B------:R-:W-:Y:S01]  /*12b0*/  ISETP.GT.U32.AND P0, PT, R17, R6, PT ;  /* 0x000000061100720c */ /* 0x000fe20003f04070 */
[C---:B------:R-:W-:Y:S01]  /*12c0*/  IMAD R158, R19.reuse, R13, R158 ;  /* 0x0000000d139e7224 */ /* 0x040fe200078e029e */
[C---:B------:R-:W-:Y:S01]  /*12d0*/  ISETP.GT.U32.AND P1, PT, R19.reuse, R110, PT ;  /* 0x0000006e1300720c */ /* 0x040fe20003f24070 */
[----:B------:R-:W-:Y:S01]  /*12e0*/  IMAD.HI.U32 R13, R8, R170, RZ ;  /* 0x000000aa080d7227 */ /* 0x000fe200078e00ff */
[----:B------:R-:W-:-:S03]  /*12f0*/  ISETP.GT.U32.AND P5, PT, R19, R176, PT ;  /* 0x000000b01300720c */ /* 0x000fc60003fa4070 */
[----:B------:R-:W-:Y:S02]  /*1300*/  IMAD.MOV R13, RZ, RZ, -R13 ;  /* 0x000000ffff0d7224 */ /* 0x000fe400078e0a0d */
[----:B------:R-:W-:-:S04]  /*1310*/  IMAD.HI.U32 R12, R8, R182, RZ ;  /* 0x000000b6080c7227 */ /* 0x000fc800078e00ff */
[C---:B------:R-:W-:Y:S02]  /*1320*/  IMAD R170, R19.reuse, R13, R170 ;  /* 0x0000000d13aa7224 */ /* 0x040fe400078e02aa */
[----:B------:R-:W-:Y:S01]  /*1330*/  @!P0 IMAD.IADD R6, R6, 0x1, -R17 ;  /* 0x0000000106068824 */ /* 0x000fe200078e0a11 */
[C---:B------:R-:W-:Y:S01]  /*1340*/  ISETP.GT.U32.AND P0, PT, R19.reuse, R9, PT ;  /* 0x000000091300720c */ /* 0x040fe20003f04070 */
[----:B------:R-:W-:Y:S01]  /*1350*/  IMAD.MOV R12, RZ, RZ, -R12 ;  /* 0x000000ffff0c7224 */ /* 0x000fe200078e0a0c */
[C---:B------:R-:W-:Y:S01]  /*1360*/  ISETP.GT.U32.AND P3, PT, R19.reuse, R170, PT ;  /* 0x000000aa1300720c */ /* 0x040fe20003f64070 */
[----:B------:R-:W-:Y:S01]  /*1370*/  @!P4 IMAD.MOV R6, RZ, RZ, -R6 ;  /* 0x000000ffff06c224 */ /* 0x000fe200078e0a06 */
[C---:B------:R-:W-:Y:S01]  /*1380*/  ISETP.GT.U32.AND P4, PT, R19.reuse, R178, PT ;  /* 0x000000b21300720c */ /* 0x040fe20003f84070 */
[----:B------:R-:W-:Y:S01]  /*1390*/  IMAD R182, R19, R12, R182 ;  /* 0x0000000c13b67224 */ /* 0x000fe200078e02b6 */
[----:B------:R-:W-:Y:S01]  /*13a0*/  @!P2 LOP3.LUT R6, RZ, R14, RZ, 0x33, !PT ;  /* 0x0000000eff06a212 */ /* 0x000fe200078e33ff */
[----:B------:R-:W-:-:S04]  /*13b0*/  IMAD.HI.U32 R12, R8, R186, RZ ;  /* 0x000000ba080c7227 */ /* 0x000fc800078e00ff */
[----:B------:R-:W-:Y:S02]  /*13c0*/  IMAD.MOV R12, RZ, RZ, -R12 ;  /* 0x000000ffff0c7224 */ /* 0x000fe400078e0a0c */
[--C-:B------:R-:W-:Y:S02]  /*13d0*/  @!P0 IMAD.IADD R9, R9, 0x1, -R19.reuse ;  /* 0x0000000109098824 */ /* 0x100fe400078e0a13 */
[--C-:B------:R-:W-:Y:S01]  /*13e0*/  @!P3 IMAD.IADD R170, R170, 0x1, -R19.reuse ;  /* 0x00000001aaaab824 */ /* 0x100fe200078e0a13 */
[C---:B------:R-:W-:Y:S01]  /*13f0*/  ISETP.GT.U32.AND P3, PT, R19.reuse, R7, PT ;  /* 0x000000071300720c */ /* 0x040fe20003f64070 */
[--C-:B------:R-:W-:Y:S01]  /*1400*/  @!P4 IMAD.IADD R178, R178, 0x1, -R19.reuse ;  /* 0x00000001b2b2c824 */ /* 0x100fe200078e0a13 */
[C---:B------:R-:W-:Y:S01]  /*1410*/  ISETP.GT.U32.AND P4, PT, R19.reuse, R102, PT ;  /* 0x000000661300720c */ /* 0x040fe20003f84070 */
[----:B------:R-:W-:Y:S01]  /*1420*/  @!P5 IMAD.IADD R176, R176, 0x1, -R19 ;  /* 0x00000001b0b0d824 */ /* 0x000fe200078e0a13 */
[C---:B------:R-:W-:Y:S01]  /*1430*/  ISETP.GT.U32.AND P2, PT, R19.reuse, R170, PT ;  /* 0x000000aa1300720c */ /* 0x040fe20003f44070 */
[C---:B------:R-:W-:Y:S01]  /*1440*/  IMAD R186, R19.reuse, R12, R186 ;  /* 0x0000000c13ba7224 */ /* 0x040fe200078e02ba */
[C---:B------:R-:W-:Y:S01]  /*1450*/  ISETP.GT.U32.AND P0, PT, R19.reuse, R178, PT ;  /* 0x000000b21300720c */ /* 0x040fe20003f04070 */
[----:B------:R-:W-:Y:S01]  /*1460*/  IMAD.HI.U32 R12, R8, R175, RZ ;  /* 0x000000af080c7227 */ /* 0x000fe200078e00ff */
[----:B------:R-:W-:-:S02]  /*1470*/  ISETP.GT.U32.AND P5, PT, R19, R134, PT ;  /* 0x000000861300720c */ /* 0x000fc40003fa4070 */
[----:B------:R-:W-:Y:S01]  /*1480*/  ISETP.GT.U32.AND P6, PT, R19, R9, PT ;  /* 0x000000091300720c */ /* 0x000fe20003fc4070 */
[----:B------:R-:W-:Y:S02]  /*1490*/  IMAD.MOV R12, RZ, RZ, -R12 ;  /* 0x000000ffff0c7224 */ /* 0x000fe400078e0a0c */
[--C-:B------:R-:W-:Y:S01]  /*14a0*/  @!P3 IMAD.IADD R7, R7, 0x1, -R19.reuse ;  /* 0x000000010707b824 */ /* 0x100fe200078e0a13 */
[C---:B------:R-:W-:Y:S01]  /*14b0*/  ISETP.GT.U32.AND P3, PT, R19.reuse, R182, PT ;  /* 0x000000b61300720c */ /* 0x040fe20003f64070 */
[--C-:B------:R-:W-:Y:S01]  /*14c0*/  @!P4 IMAD.IADD R102, R102, 0x1, -R19.reuse ;  /* 0x000000016666c824 */ /* 0x100fe200078e0a13 */
[C---:B------:R-:W-:Y:S01]  /*14d0*/  ISETP.GT.U32.AND P4, PT, R19.reuse, R10, PT ;  /* 0x0000000a1300720c */ /* 0x040fe20003f84070 */
[--C-:B------:R-:W-:Y:S01]  /*14e0*/  @!P2 IMAD.IADD R170, R170, 0x1, -R19.reuse ;  /* 0x00000001aaaaa824 */ /* 0x100fe200078e0a13 */
[C---:B------:R-:W-:Y:S01]  /*14f0*/  ISETP.GT.U32.AND P2, PT, R19.reuse, R180, PT ;  /* 0x000000b41300720c */ /* 0x040fe20003f44070 */
[----:B------:R-:W-:Y:S01]  /*1500*/  @!P0 IMAD.IADD R178, R178, 0x1, -R19 ;  /* 0x00000001b2b28824 */ /* 0x000fe200078e0a13 */
[----:B------:R-:W-:Y:S01]  /*1510*/  ISETP.GT.U32.AND P0, PT, R19, R184, PT ;  /* 0x000000b81300720c */ /* 0x000fe20003f04070 */
[----:B------:R-:W-:-:S04]  /*1520*/  IMAD.HI.U32 R16, R8, R154, RZ ;  /* 0x0000009a08107227 */ /* 0x000fc800078e00ff */
[C---:B------:R-:W-:Y:S02]  /*1530*/  IMAD R175, R19.reuse, R12, R175 ;  /* 0x0000000c13af7224 */ /* 0x040fe400078e02af */
        /* <DEDUP_REMOVED lines=8> */
[C---:B------:R-:W-:Y:S01]  /*15c0*/  ISETP.GT.U32.AND P5, PT, R19.reuse, R70, PT ;  /* 0x000000461300720c */ /* 0x040fe20003fa4070 */
[----:B------:R-:W-:-:S02]  /*15d0*/  IMAD R154, R19, R16, R154 ;  /* 0x00000010139a7224 */ /* 0x000fc400078e029a */
[--C-:B------:R-:W-:Y:S01]  /*15e0*/  @!P6 IMAD.IADD R9, R9, 0x1, -R19.reuse ;  /* 0x000000010909e824 */ /* 0x100fe200078e0a13 */
[C---:B------:R-:W-:Y:S01]  /*15f0*/  ISETP.GT.U32.AND P6, PT, R19.reuse, R186, PT ;  /* 0x000000ba1300720c */ /* 0x040fe20003fc4070 */
[--C-:B------:R-:W-:Y:S01]  /*1600*/  @!P1 IMAD.IADD R110, R110, 0x1, -R19.reuse ;  /* 0x000000016e6e9824 */ /* 0x100fe200078e0a13 */
[C---:B------:R-:W-:Y:S01]  /*1610*/  ISETP.GT.U32.AND P1, PT, R19.reuse, R30, PT ;  /* 0x0000001e1300720c */ /* 0x040fe20003f24070 */
[--C-:B------:R-:W-:Y:S01]  /*1620*/  @!P0 IMAD.IADD R184, R184, 0x1, -R19.reuse ;  /* 0x00000001b8b88824 */ /* 0x100fe200078e0a13 */
[C---:B------:R-:W-:Y:S01]  /*1630*/  ISETP.GT.U32.AND P0, PT, R19.reuse, R154, PT ;  /* 0x0000009a1300720c */ /* 0x040fe20003f04070 */
[--C-:B------:R-:W-:Y:S01]  /*1640*/  @!P2 IMAD.IADD R138, R138, 0x1, -R19.reuse ;  /* 0x000000018a8aa824 */ /* 0x100fe200078e0a13 */
[C---:B------:R-:W-:Y:S01]  /*1650*/  ISETP.GT.U32.AND P2, PT, R19.reuse, R182, PT ;  /* 0x000000b61300720c */ /* 0x040fe20003f44070 */
[--C-:B------:R-:W-:Y:S01]  /*1660*/  @!P3 IMAD.IADD R164, R164, 0x1, -R19.reuse ;  /* 0x00000001a4a4b824 */ /* 0x100fe200078e0a13 */
[----:B------:R-:W-:Y:S01]  /*1670*/  ISETP.GT.U32.AND P3, PT, R19, R10, PT ;  /* 0x0000000a1300720c */ /* 0x000fe20003f64070 */
        /* <DEDUP_REMOVED lines=9> */
[----:B------:R-:W-:Y:S01]  /*1710*/  @!P0 IMAD.IADD R154, R154, 0x1, -R19 ;  /* 0x000000019a9a8824 */ /* 0x000fe200078e0a13 */
[----:B------:R-:W-:Y:S01]  /*1720*/  ISETP.GT.U32.AND P0, PT, R19, R186, PT ;  /* 0x000000ba1300720c */ /* 0x000fe20003f04070 */
[----:B------:R-:W-:-:S04]  /*1730*/  IMAD.HI.U32 R12, R8, R78, RZ ;  /* 0x0000004e080c7227 */ /* 0x000fc800078e00ff */
[----:B------:R-:W-:Y:S02]  /*1740*/  IMAD.MOV R16, RZ, RZ, -R16 ;  /* 0x000000ffff107224 */ /* 0x000fe400078e0a10 */
[----:B------:R-:W-:Y:S02]  /*1750*/  IMAD.MOV R12, RZ, RZ, -R12 ;  /* 0x000000ffff0c7224 */ /* 0x000fe400078e0a0c */
[----:B------:R-:W-:-:S04]  /*1760*/  IMAD.HI.U32 R11, R8, R168, RZ ;  /* 0x000000a8080b7227 */ /* 0x000fc800078e00ff */
[C---:B------:R-:W-:Y:S02]  /*1770*/  IMAD R166, R19.reuse, R16, R166 ;  /* 0x0000001013a67224 */ /* 0x040fe400078e02a6 */
[----:B------:R-:W-:Y:S02]  /*1780*/  IMAD R78, R19, R12, R78 ;  /* 0x0000000c134e7224 */ /* 0x000fe400078e024e */
[----:B------:R-:W-:-:S04]  /*1790*/  IMAD.HI.U32 R16, R8, R174, RZ ;  /* 0x000000ae08107227 */ /* 0x000fc800078e00ff */
        /* <DEDUP_REMOVED lines=11> */
[C---:B------:R-:W-:Y:S01]  /*1850*/  ISETP.GT.U32.AND P1, PT, R19.reuse, R30, PT ;  /* 0x0000001e1300720c */ /* 0x040fe20003f24070 */
[----:B------:R-:W-:Y:S02]  /*1860*/  IMAD.MOV R16, RZ, RZ, -R16 ;  /* 0x000000ffff107224 */ /* 0x000fe400078e0a10 */
[----:B------:R-:W-:Y:S02]  /*1870*/  IMAD R168, R19, R11, R168 ;  /* 0x0000000b13a87224 */ /* 0x000fe400078e02a8 */
[----:B------:R-:W-:Y:S02]  /*1880*/  IMAD.MOV R12, RZ, RZ, -R12 ;  /* 0x000000ffff0c7224 */ /* 0x000fe400078e0a0c */
[----:B------:R-:W-:-:S04]  /*1890*/  IMAD.HI.U32 R11, R8, R173, RZ ;  /* 0x000000ad080b7227 */ /* 0x000fc800078e00ff */
[----:B------:R-:W-:Y:S01]  /*18a0*/  @!P0 IMAD.IADD R186, R186, 0x1, -R19 ;  /* 0x00000001baba8824 */ /* 0x000fe200078e0a13 */
[C---:B------:R-:W-:Y:S01]  /*18b0*/  ISETP.GT.U32.AND P0, PT, R19.reuse, R156, PT ;  /* 0x0000009c1300720c */ /* 0x040fe20003f04070 */
[C---:B------:R-:W-:Y:S02]  /*18c0*/  IMAD R174, R19.reuse, R16, R174 ;  /* 0x0000001013ae7224 */ /* 0x040fe400078e02ae */
[----:B------:R-:W-:Y:S02]  /*18d0*/  IMAD R86, R19, R12, R86 ;  /* 0x0000000c13567224 */ /* 0x000fe400078e0256 */
[----:B------:R-:W-:Y:S02]  /*18e0*/  IMAD.MOV R16, RZ, RZ, -R11 ;  /* 0x000000ffff107224 */ /* 0x000fe400078e0a0b */
[----:B------:R-:W-:-:S04]  /*18f0*/  IMAD.HI.U32 R12, R8, R94, RZ ;  /* 0x0000005e080c7227 */ /* 0x000fc800078e00ff */
[----:B------:R-:W-:-:S04]  /*1900*/  IMAD.HI.U32 R11, R8, R167, RZ ;  /* 0x000000a7080b7227 */ /* 0x000fc800078e00ff */
[----:B------:R-:W-:Y:S01]  /*1910*/  @!P6 IMAD.IADD R110, R110, 0x1, -R19 ;  /* 0x000000016e6ee824 */ /* 0x000fe200078e0a13 */
[----:B------:R-:W-:Y:S01]  /*1920*/  ISETP.GT.U32.AND P6, PT, R19, R154, PT ;  /* 0x0000009a1300720c */ /* 0x000fe20003fc4070 */
[----:B------:R-:W-:-:S04]  /*1930*/  IMAD.HI.U32 R8, R8, R172, RZ ;  /* 0x000000ac08087227 */ /* 0x000fc800078e00ff */
        /* <DEDUP_REMOVED lines=8> */
[----:B------:R-:W-:Y:S02]  /*19c0*/  IMAD.MOV R8, RZ, RZ, -R8 ;  /* 0x000000ffff087224 */ /* 0x000fe400078e0a08 */
[----:B------:R-:W-:Y:S01]  /*19d0*/  @!P1 IMAD.IADD R30, R30, 0x1, -R19 ;  /* 0x000000011e1e9824 */ /* 0x000fe200078e0a13 */
[C---:B------:R-:W-:Y:S01]  /*19e0*/  ISETP.GT.U32.AND P1, PT, R19.reuse, R169, PT ;  /* 0x000000a91300720c */ /* 0x040fe20003f24070 */
[----:B------:R-:W-:-:S02]  /*19f0*/  IMAD R173, R19, R16, R173 ;  /* 0x0000001013ad7224 */ /* 0x000fc400078e02ad */
[----:B------:R-:W-:Y:S01]  /*1a00*/  @!P0 IMAD.IADD R156, R156, 0x1, -R19 ;  /* 0x000000019c9c8824 */ /* 0x000fe200078e0a13 */
[C---:B------:R-:W-:Y:S01]  /*1a10*/  ISETP.GT.U32.AND P0, PT, R19.reuse, R158, PT ;  /* 0x0000009e1300720c */ /* 0x040fe20003f04070 */
[----:B------:R-:W-:Y:S02]  /*1a20*/  IMAD.MOV R12, RZ, RZ, -R12 ;  /* 0x000000ffff0c7224 */ /* 0x000fe400078e0a0c */
[----:B------:R-:W-:Y:S01]  /*1a30*/  IMAD.MOV R16, RZ, RZ, -R11 ;  /* 0x000000ffff107224 */ /* 0x000fe200078e0a0b */
[----:B------:R-:W-:Y:S01]  /*1a40*/  SHF.R.U32.HI R11, RZ, 0x5, R0 ;  /* 0x00000005ff0b7819 */ /* 0x000fe20000011600 */
[C---:B------:R-:W-:Y:S02]  /*1a50*/  IMAD R172, R19.reuse, R8, R172 ;  /* 0x0000000813ac7224 */ /* 0x040fe400078e02ac */
[----:B------:R-:W1:Y:S01]  /*1a60*/  LDS R8, [UR13] ;  /* 0x0000000dff087984 */ /* 0x000e620008000800 */
[----:B------:R-:W-:Y:S01]  /*1a70*/  IMAD R94, R19, R12, R94 ;  /* 0x0000000c135e7224 */ /* 0x000fe200078e025e */
[----:B------:R-:W-:Y:S01]  /*1a80*/  R2UR UR7, R11 ;  /* 0x000000000b0772ca */ /* 0x000fe200000e0000 */
        /* <DEDUP_REMOVED lines=12> */
[----:B------:R-:W-:Y:S01]  /*1b50*/  ISETP.GT.U32.AND P1, PT, R19, R174, PT ;  /* 0x000000ae1300720c */ /* 0x000fe20003f24070 */
[----:B------:R-:W-:-:S02]  /*1b60*/  @!P0 IMAD.IADD R158, R158, 0x1, -R19 ;  /* 0x000000019e9e8824 */ /* 0x000fc400078e0a13 */
[--C-:B------:R-:W-:Y:S01]  /*1b70*/  @!P6 IMAD.IADD R86, R86, 0x1, -R19.reuse ;  /* 0x000000015656e824 */ /* 0x100fe200078e0a13 */
[----:B------:R-:W-:Y:S01]  /*1b80*/  ISETP.GT.U32.AND P0, PT, R19, R169, PT ;  /* 0x000000a91300720c */ /* 0x000fe20003f04070 */
        /* <DEDUP_REMOVED lines=10> */
[----:B------:R-:W-:Y:S01]  /*1c30*/  IMAD R199, R4, R127, RZ ;  /* 0x0000007f04c77224 */ /* 0x000fe200078e02ff */
[----:B------:R-:W-:Y:S01]  /*1c40*/  ISETP.GT.U32.AND P1, PT, R19, R78, PT ;  /* 0x0000004e1300720c */ /* 0x000fe20003f24070 */
        /* <DEDUP_REMOVED lines=9> */
[----:B-----5:R-:W-:Y:S01]  /*1ce0*/  IADD3 R196, P5, PT, R199, UR10, RZ ;  /* 0x0000000ac7c47c10 */ /* 0x020fe2000ffbe0ff */
[--C-:B------:R-:W-:Y:S01]  /*1cf0*/  @!P6 IMAD.IADD R156, R156, 0x1, -R19.reuse ;  /* 0x000000019c9ce824 */ /* 0x100fe200078e0a13 */
[C---:B------:R-:W-:Y:S01]  /*1d00*/  ISETP.GT.U32.AND P6, PT, R19.reuse, R172, PT ;  /* 0x000000ac1300720c */ /* 0x040fe20003fc4070 */
[--C-:B------:R-:W-:Y:S01]  /*1d10*/  @!P1 IMAD.IADD R78, R78, 0x1, -R19.reuse ;  /* 0x000000014e4e9824 */ /* 0x100fe200078e0a13 */
[----:B------:R-:W-:Y:S01]  /*1d20*/  ISETP.GT.U32.AND P1, PT, R19, R174, PT ;  /* 0x000000ae1300720c */ /* 0x000fe20003f24070 */
[----:B0-----:R-:W-:Y:S01]  /*1d30*/  IMAD R159, R6, UR4, RZ ;  /* 0x00000004069f7c24 */ /* 0x001fe2000f8e02ff */
[----:B-1----:R-:W-:Y:S01]  /*1d40*/  R2UR UR12, R8 ;  /* 0x00000000080c72ca */ /* 0x002fe200000e0000 */
[--C-:B------:R-:W-:Y:S01]  /*1d50*/  @!P0 IMAD.IADD R158, R158, 0x1, -R19.reuse ;  /* 0x000000019e9e8824 */ /* 0x100fe200078e0a13 */
[----:B------:R-:W-:Y:S01]  /*1d60*/  LEA.HI.X.SX32 R199, R199, UR11, 0x1, P5 ;  /* 0x0000000bc7c77c11 */ /* 0x000fe2000a8f0eff */
[----:B------:R-:W-:Y:S01]  /*1d70*/  USHF.L.U32 UR4, UR7, 0x15, URZ ;  /* 0x0000001507047899 */ /* 0x000fe200080006ff */
[----:B------:R-:W-:Y:S01]  /*1d80*/  IADD3 R148, P0, PT, R159, UR8, RZ ;  /* 0x000000089f947c10 */ /* 0x000fe2000ff1e0ff */
[--C-:B------:R-:W-:Y:S01]  /*1d90*/  @!P2 IMAD.IADD R173, R173, 0x1, -R19.reuse ;  /* 0x00000001adada824 */ /* 0x100fe200078e0a13 */
[----:B------:R-:W-:Y:S01]  /*1da0*/  ISETP.NE.AND P5, PT, R15, RZ, PT ;  /* 0x000000ff0f00720c */ /* 0x000fe20003fa5270 */
[----:B------:R-:W-:Y:S01]  /*1db0*/  IMAD R15, R5, R126, RZ ;  /* 0x0000007e050f7224 */ /* 0x000fe200078e02ff */
[----:B------:R-:W-:Y:S01]  /*1dc0*/  LEA.HI.X.SX32 R159, R159, UR9, 0x1, P0 ;  /* 0x000000099f9f7c11 */ /* 0x000fe200080f0eff */
[----:B------:R-:W-:Y:S01]  /*1dd0*/  @!P3 IMAD.IADD R94, R94, 0x1, -R19 ;  /* 0x000000015e5eb824 */ /* 0x000fe200078e0a13 */
[----:B------:R-:W-:Y:S01]  /*1de0*/  PLOP3.LUT P0, PT, PT, PT, UP1, 0x80, 0x8 ;  /* 0x000000000008781c */ /* 0x000fe20003f0f018 */
[----:B------:R-:W-:Y:S01]  /*1df0*/  IMAD R71, R126, 0x2, R15 ;  /* 0x000000027e477824 */ /* 0x000fe200078e020f */
[----:B------:R-:W-:Y:S01]  /*1e00*/  ULOP3.LUT UR4, UR4, 0x600000, URZ, 0xc0, !UPT ;  /* 0x0060000004047892 */ /* 0x000fe2000f8ec0ff */
[--C-:B------:R-:W-:Y:S01]  /*1e10*/  @!P4 IMAD.IADD R167, R167, 0x1, -R19.reuse ;  /* 0x00000001a7a7c824 */ /* 0x100fe200078e0a13 */
[----:B------:R-:W-:Y:S01]  /*1e20*/  ISETP.NE.U32.AND P4, PT, R67, RZ, PT ;  /* 0x000000ff4300720c */ /* 0x000fe20003f85070 */
[--C-:B------:R-:W-:Y:S01]  /*1e30*/  @!P1 IMAD.IADD R174, R174, 0x1, -R19.reuse ;  /* 0x00000001aeae9824 */ /* 0x100fe200078e0a13 */
[----:B------:R-:W-:Y:S01]  /*1e40*/  BAR.SYNC.DEFER_BLOCKING 0x0 ;  /* 0x0000000000007b1d */ /* 0x000fe20000010000 */
[----:B------:R-:W-:Y:S01]  /*1e50*/  @!P6 IMAD.IADD R172, R172, 0x1, -R19 ;  /* 0x00000001acace824 */ /* 0x000fe200078e0a13 */
[----:B------:R-:W-:Y:S01]  /*1e60*/  ISETP.LT.AND P0, PT, R4, UR29, P0 ;  /* 0x0000001d04007c0c */ /* 0x000fe20008701270 */
[----:B------:R-:W-:Y:S01]  /*1e70*/  IMAD R103, R126, 0x2, R71 ;  /* 0x000000027e677824 */ /* 0x000fe200078e0247 */
[----:B------:R-:W-:Y:S01]  /*1e80*/  ISETP.GE.AND P2, PT, R2, RZ, PT ;  /* 0x000000ff0200720c */ /* 0x000fe20003f46270 */
[----:B------:R-:W-:Y:S01]  /*1e90*/  UIADD3 UR14, UPT, UPT, UR12, UR4, URZ ;  /* 0x000000040c0e7290 */ /* 0x000fe2000fffe0ff */
[----:B------:R-:W-:Y:S01]  /*1ea0*/  ISETP.GE.AND P3, PT, R38, RZ, PT ;  /* 0x000000ff2600720c */ /* 0x000fe20003f66270 */
[----:B------:R-:W0:Y:S01]  /*1eb0*/  LDCU UR8, c[0x0][0x3b0] ;  /* 0x00007600ff0877ac */ /* 0x000e220008000800 */
[----:B------:R-:W-:Y:S11]  /*1ec0*/  BRA.U UP0, `(.L_x_5) ;  /* 0x0000000100187547 */ /* 0x000ff6000b800000 */
[----:B------:R-:W-:Y:S01]  /*1ed0*/  ELECT P1, URZ, PT ;  /* 0x0000000000ff782f */ /* 0x000fe20003820000 */
[----:B------:R-:W-:Y:S01]  /*1ee0*/  IMAD.MOV.U32 R6, RZ, RZ, 0x1 ;  /* 0x00000001ff067424 */ /* 0x000fe200078e00ff */
[----:B------:R-:W-:Y:S01]  /*1ef0*/  UMOV UR4, 0x40 ;  /* 0x0000004000047882 */ /* 0x000fe20000000000 */
[----:B------:R-:W-:Y:S01]  /*1f00*/  UVIRTCOUNT.DEALLOC.SMPOOL 0x80 ;  /* 0x000000800000784c */ /* 0x000fe20000000000 */
[----:B------:R-:W-:-:S09]  /*1f10*/  ULEA UR4, UR5, UR4, 0x18 ;  /* 0x0000000405047291 */ /* 0x000fd2000f8ec0ff */
[----:B------:R1:W-:Y:S03]  /*1f20*/  @P1 STS.U8 [UR4], R6 ;  /* 0x00000006ff001988 */ /* 0x0003e60008000004 */
.L_x_5:
[----:B------:R-:W-:Y:S01]  /*1f30*/  STTM.16dp32bit_t0_t15.x32 tmem[UR14], RZ ;  /* 0x000000ff000079ed */ /* 0x000fe20008a8000e */
[----:B------:R-:W-:Y:S01]  /*1f40*/  STTM.16dp32bit_t16_t31.x32 tmem[UR14+0x20], RZ ;  /* 0x000020ff000079ed */ /* 0x000fe20008aa000e */
[----:B------:R-:W2:Y:S01]  /*1f50*/  FENCE.VIEW.ASYNC.T ;  /* 0x00000000000073c6 */ /* 0x000ea20000000200 */
[----:B------:R-:W-:Y:S01]  /*1f60*/  ISETP.GE.AND P1, PT, R42, RZ, PT ;  /* 0x000000ff2a00720c */ /* 0x000fe20003f26270 */
[C---:B------:R-:W-:Y:S01]  /*1f70*/  IMAD R149, R126.reuse, 0x2, R103 ;  /* 0x000000027e957824 */ /* 0x040fe200078e0267 */
[----:B--2---:R-:W-:Y:S01]  /*1f80*/  VOTEU.ALL UP2, P4 ;  /* 0x0000000000ff7886 */ /* 0x004fe20002040000 */
[----:B------:R-:W-:Y:S01]  /*1f90*/  @!P2 IMAD.MOV R7, RZ, RZ, -R7 ;  /* 0x000000ffff07a224 */ /* 0x000fe200078e0a07 */
[----:B------:R-:W-:Y:S01]  /*1fa0*/  VOTEU.ALL UP3, P4 ;  /* 0x0000000000ff7886 */ /* 0x000fe20002060000 */
[----:B------:R-:W-:Y:S02]  /*1fb0*/  IMAD R17, R126, 0x2, R149 ;  /* 0x000000027e117824 */ /* 0x000fe400078e0295 */
[----:B------:R-:W-:-:S04]  /*1fc0*/  @!UP2 UIADD3 UR4, UPT, UPT, -UR6, 0x100000, URZ ;  /* 0x001000000604a890 */ /* 0x000fc8000fffe1ff */
[----:B------:R-:W-:Y:S02]  /*1fd0*/  @!UP2 USHF.L.U32 UR5, UR4, 0xb, URZ ;  /* 0x0000000b0405a899 */ /* 0x000fe400080006ff */
[----:B------:R-:W-:Y:S01]  /*1fe0*/  @!UP2 USHF.L.U32 UR4, UR4, 0x1, URZ ;  /* 0x000000010404a899 */ /* 0x000fe200080006ff */
[----:B------:R-:W-:Y:S01]  /*1ff0*/  BAR.SYNC.DEFER_BLOCKING 0x0 ;  /* 0x0000000000007b1d */ /* 0x000fe20000010000 */
[----:B------:R-:W-:Y:S01]  /*2000*/  SEL R7, R171, R7, !P5 ;  /* 0x00000007ab077207 */ /* 0x000fe20006800000 */
[----:B------:R-:W-:Y:S02]  /*2010*/  @!P3 IMAD.MOV R9, RZ, RZ, -R9 ;  /* 0x000000ffff09b224 */ /* 0x000fe400078e0a09 */
[C---:B------:R-:W-:Y:S02]  /*2020*/  IMAD R75, R126.reuse, 0x2, R17 ;  /* 0x000000027e4b7824 */ /* 0x040fe400078e0211 */
[----:B0-----:R-:W-:Y:S01]  /*2030*/  IMAD R7, R7, UR8, RZ ;  /* 0x0000000807077c24 */ /* 0x001fe2000f8e02ff */
[----:B------:R-:W-:Y:S01]  /*2040*/  SEL R9, R171, R9, !P5 ;  /* 0x00000009ab097207 */ /* 0x000fe20006800000 */
[----:B------:R-:W-:-:S02]  /*2050*/  IMAD R107, R126, 0x2, R75 ;  /* 0x000000027e6b7824 */ /* 0x000fc400078e024b */
[----:B------:R-:W-:Y:S01]  /*2060*/  @!P1 IMAD.MOV R10, RZ, RZ, -R10 ;  /* 0x000000ffff0a9224 */ /* 0x000fe200078e0a0a */
[----:B-1----:R-:W-:Y:S01]  /*2070*/  IADD3 R6, P1, PT, R7, R196, RZ ;  /* 0x000000c407067210 */ /* 0x002fe20007f3e0ff */
[C---:B------:R-:W-:Y:S02]  /*2080*/  IMAD R19, R126.reuse, 0x4, R107 ;  /* 0x000000047e137824 */ /* 0x040fe400078e026b */
[----:B------:R-:W-:Y:S01]  /*2090*/  IMAD R9, R9, UR8, RZ ;  /* 0x0000000809097c24 */ /* 0x000fe2000f8e02ff */
[----:B------:R-:W-:Y:S01]  /*20a0*/  SEL R11, R171, R10, !P5 ;  /* 0x0000000aab0b7207 */ /* 0x000fe20006800000 */
[C---:B------:R-:W-:Y:S01]  /*20b0*/  IMAD R79, R126.reuse, 0x2, R19 ;  /* 0x000000027e4f7824 */ /* 0x040fe200078e0213 */
[-C--:B------:R-:W-:Y:S02]  /*20c0*/  LEA.HI.X.SX32 R7, R7, R199.reuse, 0x1, P1 ;  /* 0x000000c707077211 */ /* 0x080fe400008f0eff */
[----:B------:R-:W-:Y:S01]  /*20d0*/  IADD3 R8, P1, PT, R9, R196, RZ ;  /* 0x000000c409087210 */ /* 0x000fe20007f3e0ff */
[----:B------:R-:W-:Y:S01]  /*20e0*/  IMAD R11, R11, UR8, RZ ;  /* 0x000000080b0b7c24 */ /* 0x000fe2000f8e02ff */
[----:B------:R-:W0:Y:S02]  /*20f0*/  FENCE.VIEW.ASYNC.S ;  /* 0x00000000000073c6 */ /* 0x000e240000000000 */
[----:B0-----:R0:W1:Y:S02]  /*2100*/  @!UP3 SYNCS.EXCH.64 URZ, [UR15], UR4 ;  /* 0x000000040fffb5b2 */ /* 0x0010640008000100 */
[----:B-1----:R-:W-:Y:S01]  /*2110*/  BAR.SYNC.DEFER_BLOCKING 0x0 ;  /* 0x0000000000007b1d */ /* 0x002fe20000010000 */
[----:B------:R-:W-:Y:S01]  /*2120*/  IMAD R111, R126, 0x2, R79 ;  /* 0x000000027e6f7824 */ /* 0x000fe200078e024f */
[----:B------:R-:W-:-:S02]  /*2130*/  LEA.HI.X.SX32 R9, R9, R199, 0x1, P1 ;  /* 0x000000c709097211 */ /* 0x000fc400008f0eff */
[----:B------:R-:W-:Y:S01]  /*2140*/  PLOP3.LUT P1, PT, PT, PT, UP1, 0x80, 0x8 ;  /* 0x000000000008781c */ /* 0x000fe20003f2f018 */
[C---:B------:R-:W-:Y:S01]  /*2150*/  IMAD R151, R126.reuse, 0x2, R111 ;  /* 0x000000027e977824 */ /* 0x040fe200078e026f */
[----:B------:R-:W-:Y:S02]  /*2160*/  IADD3 R10, P2, PT, R11, R196, RZ ;  /* 0x000000c40b0a7210 */ /* 0x000fe40007f5e0ff */
[----:B------:R-:W-:Y:S01]  /*2170*/  ISETP.LT.AND P1, PT, R5, UR29, P1 ;  /* 0x0000001d05007c0c */ /* 0x000fe20008f21270 */
[C---:B------:R-:W-:Y:S01]  /*2180*/  IMAD R23, R126.reuse, 0x2, R151 ;  /* 0x000000027e177824 */ /* 0x040fe200078e0297 */
[----:B------:R-:W-:Y:S02]  /*2190*/  LEA.HI.X.SX32 R11, R11, R199, 0x1, P2 ;  /* 0x000000c70b0b7211 */ /* 0x000fe400010f0eff */
[----:B------:R-:W-:Y:S02]  /*21a0*/  LOP3.LUT R12, R5, 0x8, RZ, 0xfc, !PT ;  /* 0x00000008050c7812 */ /* 0x000fe400078efcff */
[----:B------:R-:W-:Y:S01]  /*21b0*/  PLOP3.LUT P2, PT, PT, PT, UP1, 0x80, 0x8 ;  /* 0x000000000008781c */ /* 0x000fe20003f4f018 */
[----:B------:R-:W-:Y:S01]  /*21c0*/  IMAD R83, R126, 0x2, R23 ;  /* 0x000000027e537824 */ /* 0x000fe200078e0217 */
[----:B------:R-:W-:-:S02]  /*21d0*/  IADD3 R14, P6, PT, R15, R148, RZ ;  /* 0x000000940f0e7210 */ /* 0x000fc40007fde0ff */
[----:B------:R-:W-:Y:S02]  /*21e0*/  ISETP.LT.AND P2, PT, R12, UR29, P2 ;  /* 0x0000001d0c007c0c */ /* 0x000fe40009741270 */
[----:B------:R-:W-:Y:S01]  /*21f0*/  PRMT R211, RZ, 0x7610, R211 ;  /* 0x00007610ffd37816 */ /* 0x000fe200000000d3 */
[----:B------:R-:W-:Y:S01]  /*2200*/  IMAD R119, R126, 0x2, R83 ;  /* 0x000000027e777824 */ /* 0x000fe200078e0253 */
[----:B------:R-:W-:Y:S02]  /*2210*/  LEA.HI.X.SX32 R15, R15, R159, 0x1, P6 ;  /* 0x0000009f0f0f7211 */ /* 0x000fe400030f0eff */
[----:B------:R-:W-:Y:S02]  /*2220*/  LOP3.LUT R13, R5, 0x10, RZ, 0xfc, !PT ;  /* 0x00000010050d7812 */ /* 0x000fe400078efcff */
[----:B------:R-:W-:Y:S01]  /*2230*/  PRMT R209, RZ, 0x7610, R209 ;  /* 0x00007610ffd17816 */ /* 0x000fe200000000d1 */
[----:B------:R-:W2:Y:S01]  /*2240*/  @P1 LDG.E.U8 R211, desc[UR26][R14.64] ;  /* 0x0000001a0ed31981 */ /* 0x000ea2000c1e1100 */
[----:B------:R-:W-:-:S02]  /*2250*/  PLOP3.LUT P3, PT, PT, PT, UP1, 0x80, 0x8 ;  /* 0x000000000008781c */ /* 0x000fc40003f6f018 */
[----:B------:R-:W-:Y:S01]  /*2260*/  IADD3 R16, P6, PT, R17, R148, RZ ;  /* 0x0000009411107210 */ /* 0x000fe20007fde0ff */
[----:B------:R-:W-:Y:S01]  /*2270*/  IMAD R27, R126, 0x4, R119 ;  /* 0x000000047e1b7824 */ /* 0x000fe200078e0277 */
[----:B------:R-:W-:Y:S02]  /*2280*/  ISETP.LT.AND P3, PT, R13, UR29, P3 ;  /* 0x0000001d0d007c0c */ /* 0x000fe40009f61270 */
[C---:B------:R-:W-:Y:S02]  /*2290*/  LOP3.LUT R21, R5.reuse, 0x20, RZ, 0xfc, !PT ;  /* 0x0000002005157812 */ /* 0x040fe400078efcff */
[----:B------:R-:W-:Y:S02]  /*22a0*/  LOP3.LUT R20, R5, 0x18, RZ, 0xfc, !PT ;  /* 0x0000001805147812 */ /* 0x000fe400078efcff */
[----:B------:R-:W-:Y:S02]  /*22b0*/  PRMT R207, RZ, 0x7610, R207 ;  /* 0x00007610ffcf7816 */ /* 0x000fe400000000cf */
[----:B------:R-:W-:-:S02]  /*22c0*/  PRMT R205, RZ, 0x7610, R205 ;  /* 0x00007610ffcd7816 */ /* 0x000fc400000000cd */
[----:B------:R-:W-:Y:S02]  /*22d0*/  LOP3.LUT R25, R5, 0x28, RZ, 0xfc, !PT ;  /* 0x0000002805197812 */ /* 0x000fe400078efcff */
[----:B------:R-:W-:Y:S02]  /*22e0*/  PRMT R198, RZ, 0x7610, R198 ;  /* 0x00007610ffc67816 */ /* 0x000fe400000000c6 */
[----:B------:R-:W-:Y:S01]  /*22f0*/  PRMT R216, RZ, 0x7610, R216 ;  /* 0x00007610ffd87816 */ /* 0x000fe200000000d8 */
[----:B------:R-:W-:Y:S01]  /*2300*/  IMAD.MOV.U32 R32, RZ, RZ, R30 ;  /* 0x000000ffff207224 */ /* 0x000fe200078e001e */
[----:B------:R-:W-:Y:S02]  /*2310*/  IADD3 R18, P1, PT, R19, R148, RZ ;  /* 0x0000009413127210 */ /* 0x000fe40007f3e0ff */
[----:B------:R-:W-:Y:S01]  /*2320*/  LOP3.LUT R33, R5, 0x2, RZ, 0xfc, !PT ;  /* 0x0000000205217812 */ /* 0x000fe200078efcff */
[----:B------:R-:W-:Y:S01]  /*2330*/  IMAD.MOV.U32 R72, RZ, RZ, R70 ;  /* 0x000000ffff487224 */ /* 0x000fe200078e0046 */
[-C--:B------:R-:W-:Y:S01]  /*2340*/  LEA.HI.X.SX32 R17, R17, R159.reuse, 0x1, P6 ;  /* 0x0000009f11117211 */ /* 0x080fe200030f0eff */
[----:B------:R-:W-:Y:S01]  /*2350*/  IMAD R87, R126, 0x2, R27 ;  /* 0x000000027e577824 */ /* 0x000fe200078e021b */
[----:B------:R-:W-:-:S02]  /*2360*/  LEA.HI.X.SX32 R19, R19, R159, 0x1, P1 ;  /* 0x0000009f13137211 */ /* 0x000fc400008f0eff */
[----:B------:R-:W-:Y:S01]  /*2370*/  LOP3.LUT R28, R5, 0x30, RZ, 0xfc, !PT ;  /* 0x00000030051c7812 */ /* 0x000fe200078efcff */
[----:B------:R-:W3:Y:S01]  /*2380*/  @P2 LDG.E.U8 R209, desc[UR26][R16.64] ;  /* 0x0000001a10d12981 */ /* 0x000ee2000c1e1100 */
[----:B------:R-:W-:Y:S01]  /*2390*/  PLOP3.LUT P1, PT, PT, PT, UP1, 0x80, 0x8 ;  /* 0x000000000008781c */ /* 0x000fe20003f2f018 */
[C---:B------:R-:W-:Y:S01]  /*23a0*/  IMAD R121, R126.reuse, 0x2, R87 ;  /* 0x000000027e797824 */ /* 0x040fe200078e0257 */
[----:B------:R-:W-:Y:S01]  /*23b0*/  PLOP3.LUT P2, PT, PT, PT, UP1, 0x80, 0x8 ;  /* 0x000000000008781c */ /* 0x000fe20003f4f018 */
[----:B------:R-:W4:Y:S01]  /*23c0*/  @P3 LDG.E.U8 R207, desc[UR26][R18.64] ;  /* 0x0000001a12cf3981 */ /* 0x000f22000c1e1100 */
[----:B------:R-:W-:Y:S01]  /*23d0*/  ISETP.LT.AND P1, PT, R21, UR29, P1 ;  /* 0x0000001d15007c0c */ /* 0x000fe20008f21270 */
[----:B------:R-:W-:Y:S01]  /*23e0*/  IMAD R155, R126, 0x2, R121 ;  /* 0x000000027e9b7824 */ /* 0x000fe200078e0279 */
[----:B------:R-:W-:Y:S02]  /*23f0*/  ISETP.LT.AND P2, PT, R20, UR29, P2 ;  /* 0x0000001d14007c0c */ /* 0x000fe40009741270 */
[----:B------:R-:W-:Y:S01]  /*2400*/  PRMT R210, RZ, 0x7610, R210 ;  /* 0x00007610ffd27816 */ /* 0x000fe200000000d2 */
[----:B------:R-:W-:Y:S01]  /*2410*/  IMAD R29, R126, 0x2, R155 ;  /* 0x000000027e1d7824 */ /* 0x000fe200078e029b */
[----:B------:R-:W-:-:S02]  /*2420*/  IADD3 R22, P3, PT, R23, R148, RZ ;  /* 0x0000009417167210 */ /* 0x000fc40007f7e0ff */
[----:B------:R-:W-:Y:S02]  /*2430*/  PRMT R214, RZ, 0x7610, R214 ;  /* 0x00007610ffd67816 */ /* 0x000fe400000000d6 */
[----:B------:R-:W-:Y:S01]  /*2440*/  LOP3.LUT R73, R5, 0x12, RZ, 0xfc, !PT ;  /* 0x0000001205497812 */ /* 0x000fe200078efcff */
[----:B------:R-:W-:Y:S01]  /*2450*/  IMAD.MOV.U32 R80, RZ, RZ, R78 ;  /* 0x000000ffff507224 */ /* 0x000fe200078e004e */
[----:B------:R-:W-:Y:S01]  /*2460*/  IADD3 R24, P6, PT, R27, R148, RZ ;  /* 0x000000941b187210 */ /* 0x000fe20007fde0ff */
[C---:B------:R-:W-:Y:S01]  /*2470*/  IMAD R91, R126.reuse, 0x2, R29 ;  /* 0x000000027e5b7824 */ /* 0x040fe200078e021d */
[-C--:B------:R-:W-:Y:S02]  /*2480*/  LEA.HI.X.SX32 R23, R23, R159.reuse, 0x1, P3 ;  /* 0x0000009f17177211 */ /* 0x080fe400018f0eff */
[----:B------:R-:W-:Y:S02]  /*2490*/  PRMT R212, RZ, 0x7610, R212 ;  /* 0x00007610ffd47816 */ /* 0x000fe400000000d4 */
[----:B------:R-:W-:Y:S01]  /*24a0*/  PRMT R206, RZ, 0x7610, R206 ;  /* 0x00007610ffce7816 */ /* 0x000fe200000000ce */
[----:B------:R-:W-:Y:S01]  /*24b0*/  @P1 IMAD.MOV.U32 R26, RZ, RZ, R24 ;  /* 0x000000ffff1a1224 */ /* 0x000fe200078e0018 */
[----:B------:R-:W-:Y:S01]  /*24c0*/  PLOP3.LUT P3, PT, PT, PT, UP1, 0x80, 0x8 ;  /* 0x000000000008781c */ /* 0x000fe20003f6f018 */
[----:B------:R-:W5:Y:S01]  /*24d0*/  @P2 LDG.E.U8 R205, desc[UR26][R22.64] ;  /* 0x0000001a16cd2981 */ /* 0x000f62000c1e1100 */
[----:B------:R-:W-:Y:S01]  /*24e0*/  LEA.HI.X.SX32 R27, R27, R159, 0x1, P6 ;  /* 0x0000009f1b1b7211 */ /* 0x000fe200030f0eff */
[----:B------:R-:W-:Y:S01]  /*24f0*/  IMAD R123, R126, 0x2, R91 ;  /* 0x000000027e7b7824 */ /* 0x000fe200078e025b */
[----:B------:R-:W-:-:S02]  /*2500*/  ISETP.LT.AND P2, PT, R25, UR29, P3 ;  /* 0x0000001d19007c0c */ /* 0x000fc40009f41270 */
[----:B------:R-:W-:Y:S01]  /*2510*/  PRMT R208, RZ, 0x7610, R208 ;  /* 0x00007610ffd07816 */ /* 0x000fe200000000d0 */
[----:B------:R1:W2:Y:S01]  /*2520*/  @P1 LDG.E.U8 R198, desc[UR26][R26.64] ;  /* 0x0000001a1ac61981 */ /* 0x0002a2000c1e1100 */
[----:B------:R-:W-:Y:S01]  /*2530*/  IMAD R31, R126, 0x4, R123 ;  /* 0x000000047e1f7824 */ /* 0x000fe200078e027b */
[----:B------:R-:W-:Y:S02]  /*2540*/  ISETP.GE.AND P3, PT, R46, RZ, PT ;  /* 0x000000ff2e00720c */ /* 0x000fe40003f66270 */
[----:B------:R-:W-:Y:S01]  /*2550*/  LOP3.LUT R81, R5, 0x22, RZ, 0xfc, !PT ;  /* 0x0000002205517812 */ /* 0x000fe200078efcff */
[----:B------:R-:W-:Y:S02]  /*2560*/  IMAD R95, R126, 0x2, R31 ;  /* 0x000000027e5f7824 */ /* 0x000fe400078e021f */
[----:B------:R-:W-:Y:S01]  /*2570*/  IMAD.MOV.U32 R88, RZ, RZ, R86 ;  /* 0x000000ffff587224 */ /* 0x000fe200078e0056 */
[----:B------:R-:W-:Y:S02]  /*2580*/  PRMT R200, RZ, 0x7610, R200 ;  /* 0x00007610ffc87816 */ /* 0x000fe400000000c8 */
[----:B------:R-:W-:-:S02]  /*2590*/  PRMT R248, RZ, 0x7610, R248 ;  /* 0x00007610fff87816 */ /* 0x000fc400000000f8 */
[----:B------:R-:W-:Y:S01]  /*25a0*/  LOP3.LUT R89, R5, 0x32, RZ, 0xfc, !PT ;  /* 0x0000003205597812 */ /* 0x000fe200078efcff */
[----:B------:R-:W-:Y:S01]  /*25b0*/  IMAD.MOV.U32 R96, RZ, RZ, R94 ;  /* 0x000000ffff607224 */ /* 0x000fe200078e005e */
[C---:B-1----:R-:W-:Y:S01]  /*25c0*/  IADD3 R26, P6, PT, R29.reuse, R148, RZ ;  /* 0x000000941d1a7210 */ /* 0x042fe20007fde0ff */
[C---:B------:R-:W-:Y:S01]  /*25d0*/  IMAD R131, R126.reuse, 0x2, R95 ;  /* 0x000000027e837824 */ /* 0x040fe200078e025f */
[----:B------:R-:W-:Y:S02]  /*25e0*/  PRMT R250, RZ, 0x7610, R250 ;  /* 0x00007610fffa7816 */ /* 0x000fe400000000fa */
[----:B------:R-:W-:Y:S01]  /*25f0*/  PRMT R252, RZ, 0x7610, R252 ;  /* 0x00007610fffc7816 */ /* 0x000fe200000000fc */
[----:B------:R-:W-:Y:S01]  /*2600*/  IMAD.MOV.U32 R104, RZ, RZ, R102 ;  /* 0x000000ffff687224 */ /* 0x000fe200078e0066 */
[----:B------:R-:W-:Y:S01]  /*2610*/  LEA.HI.X.SX32 R29, R29, R159, 0x1, P6 ;  /* 0x0000009f1d1d7211 */ /* 0x000fe200030f0eff */
[----:B------:R-:W-:Y:S01]  /*2620*/  @P2 IMAD.MOV.U32 R34, RZ, RZ, R26 ;  /* 0x000000ffff222224 */ /* 0x000fe200078e001a */
[----:B------:R-:W-:Y:S01]  /*2630*/  PRMT R251, RZ, 0x7610, R251 ;  /* 0x00007610fffb7816 */ /* 0x000fe200000000fb */
[C---:B------:R-:W-:Y:S01]  /*2640*/  IMAD R157, R126.reuse, 0x2, R131 ;  /* 0x000000027e9d7824 */ /* 0x040fe200078e0283 */
[----:B------:R-:W-:Y:S01]  /*2650*/  PRMT R201, RZ, 0x7610, R201 ;  /* 0x00007610ffc97816 */ /* 0x000fe200000000c9 */
[----:B------:R-:W-:Y:S01]  /*2660*/  @P2 IMAD.MOV.U32 R35, RZ, RZ, R29 ;  /* 0x000000ffff232224 */ /* 0x000fe200078e001d */
[----:B------:R-:W-:Y:S01]  /*2670*/  LOP3.LUT R105, R5, 0x14, RZ, 0xfc, !PT ;  /* 0x0000001405697812 */ /* 0x000fe200078efcff */
[----:B------:R-:W-:-:S02]  /*2680*/  IMAD R97, R126, 0x2, R157 ;  /* 0x000000027e617824 */ /* 0x000fc400078e029d */
[----:B------:R-:W-:Y:S01]  /*2690*/  IMAD.MOV.U32 R112, RZ, RZ, R110 ;  /* 0x000000ffff707224 */ /* 0x000fe200078e006e */
[----:B------:R1:W2:Y:S01]  /*26a0*/  @P2 LDG.E.U8 R216, desc[UR26][R34.64] ;  /* 0x0000001a22d82981 */ /* 0x0002a2000c1e1100 */
[----:B------:R-:W-:Y:S01]  /*26b0*/  IADD3 R30, P2, PT, R31, R148, RZ ;  /* 0x000000941f1e7210 */ /* 0x000fe20007f5e0ff */
[----:B------:R-:W-:Y:S01]  /*26c0*/  @!P3 IMAD.MOV R32, RZ, RZ, -R32 ;  /* 0x000000ffff20b224 */ /* 0x000fe200078e0a20 */
[----:B------:R-:W-:Y:S02]  /*26d0*/  ISETP.GE.AND P3, PT, R50, RZ, PT ;  /* 0x000000ff3200720c */ /* 0x000fe40003f66270 */
[----:B------:R-:W-:Y:S02]  /*26e0*/  PRMT R237, RZ, 0x7610, R237 ;  /* 0x00007610ffed7816 */ /* 0x000fe400000000ed */
[----:B------:R-:W-:Y:S02]  /*26f0*/  PRMT R239, RZ, 0x7610, R239 ;  /* 0x00007610ffef7816 */ /* 0x000fe400000000ef */
[----:B------:R-:W-:-:S02]  /*2700*/  LOP3.LUT R113, R5, 0x24, RZ, 0xfc, !PT ;  /* 0x0000002405717812 */ /* 0x000fc400078efcff */
[C---:B------:R-:W-:Y:S02]  /*2710*/  LOP3.LUT R117, R5.reuse, 0x2c, RZ, 0xfc, !PT ;  /* 0x0000002c05757812 */ /* 0x040fe400078efcff */
[----:B------:R-:W-:Y:S02]  /*2720*/  PRMT R241, RZ, 0x7610, R241 ;  /* 0x00007610fff17816 */ /* 0x000fe400000000f1 */
[----:B------:R-:W-:Y:S02]  /*2730*/  PRMT R243, RZ, 0x7610, R243 ;  /* 0x00007610fff37816 */ /* 0x000fe400000000f3 */
[----:B------:R-:W-:Y:S02]  /*2740*/  LOP3.LUT R122, R5, 0x34, RZ, 0xfc, !PT ;  /* 0x00000034057a7812 */ /* 0x000fe400078efcff */
[----:B------:R-:W-:Y:S02]  /*2750*/  PRMT R245, RZ, 0x7610, R245 ;  /* 0x00007610fff57816 */ /* 0x000fe400000000f5 */
[----:B------:R-:W-:-:S02]  /*2760*/  PRMT R247, RZ, 0x7610, R247 ;  /* 0x00007610fff77816 */ /* 0x000fc400000000f7 */
[C---:B------:R-:W-:Y:S02]  /*2770*/  LEA.HI R129, R0.reuse, 0xe, RZ, 0x1a ;  /* 0x0000000e00817811 */ /* 0x040fe400078fd0ff */
[----:B------:R-:W-:Y:S02]  /*2780*/  PRMT R249, RZ, 0x7610, R249 ;  /* 0x00007610fff97816 */ /* 0x000fe400000000f9 */
[----:B------:R-:W-:Y:S02]  /*2790*/  PRMT R204, RZ, 0x7610, R204 ;  /* 0x00007610ffcc7816 */ /* 0x000fe400000000cc */
[----:B------:R-:W-:Y:S02]  /*27a0*/  PRMT R246, RZ, 0x7610, R246 ;  /* 0x00007610fff67816 */ /* 0x000fe400000000f6 */
[----:B------:R-:W-:Y:S02]  /*27b0*/  LEA.HI R139, R0, 0x2e, RZ, 0x1a ;  /* 0x0000002e008b7811 */ /* 0x000fe400078fd0ff */
[----:B------:R-:W-:-:S02]  /*27c0*/  PRMT R244, RZ, 0x7610, R244 ;  /* 0x00007610fff47816 */ /* 0x000fc400000000f4 */
[----:B------:R-:W-:Y:S02]  /*27d0*/  PRMT R231, RZ, 0x7610, R231 ;  /* 0x00007610ffe77816 */ /* 0x000fe400000000e7 */
[----:B------:R-:W-:Y:S02]  /*27e0*/  LEA.HI R147, R0, 0x3e, RZ, 0x1a ;  /* 0x0000003e00937811 */ /* 0x000fe400078fd0ff */
[----:B------:R-:W-:Y:S01]  /*27f0*/  PRMT R229, RZ, 0x7610, R229 ;  /* 0x00007610ffe57816 */ /* 0x000fe200000000e5 */
[----:B------:R-:W-:Y:S01]  /*2800*/  IMAD.MOV.U32 R190, RZ, RZ, R158 ;  /* 0x000000ffffbe7224 */ /* 0x000fe200078e009e */
[----:B------:R-:W-:Y:S02]  /*2810*/  LEA.HI.X.SX32 R31, R31, R159, 0x1, P2 ;  /* 0x0000009f1f1f7211 */ /* 0x000fe400010f0eff */
[----:B------:R-:W-:Y:S02]  /*2820*/  PRMT R242, RZ, 0x7610, R242 ;  /* 0x00007610fff27816 */ /* 0x000fe400000000f2 */
[----:B------:R-:W-:Y:S01]  /*2830*/  PRMT R227, RZ, 0x7610, R227 ;  /* 0x00007610ffe37816 */ /* 0x000fe200000000e3 */
[----:B------:R-:W-:Y:S01]  /*2840*/  IMAD.MOV.U32 R188, RZ, RZ, R164 ;  /* 0x000000ffffbc7224 */ /* 0x000fe200078e00a4 */
[----:B-1----:R-:W-:-:S02]  /*2850*/  IADD3 R34, P2, PT, R97, R148, RZ ;  /* 0x0000009461227210 */ /* 0x002fc40007f5e0ff */
[----:B------:R-:W-:Y:S02]  /*2860*/  PRMT R240, RZ, 0x7610, R240 ;  /* 0x00007610fff07816 */ /* 0x000fe400000000f0 */
[----:B------:R-:W-:Y:S01]  /*2870*/  PRMT R225, RZ, 0x7610, R225 ;  /* 0x00007610ffe17816 */ /* 0x000fe200000000e1 */
[----:B------:R-:W-:Y:S01]  /*2880*/  IMAD.MOV.U32 R192, RZ, RZ, R169 ;  /* 0x000000ffffc07224 */ /* 0x000fe200078e00a9 */
[----:B------:R-:W-:Y:S01]  /*2890*/  LEA.HI.X.SX32 R35, R97, R159, 0x1, P2 ;  /* 0x0000009f61237211 */ /* 0x000fe200010f0eff */
[----:B------:R-:W-:Y:S01]  /*28a0*/  IMAD.MOV.U32 R194, RZ, RZ, R166 ;  /* 0x000000ffffc27224 */ /* 0x000fe200078e00a6 */
[----:B------:R-:W-:Y:S02]  /*28b0*/  PLOP3.LUT P2, PT, PT, PT, UP1, 0x80, 0x8 ;  /* 0x000000000008781c */ /* 0x000fe40003f4f018 */
[----:B------:R-:W-:Y:S01]  /*28c0*/  PRMT R223, RZ, 0x7610, R223 ;  /* 0x00007610ffdf7816 */ /* 0x000fe200000000df */
[----:B------:R-:W-:Y:S01]  /*28d0*/  IMAD.MOV.U32 R202, RZ, RZ, R168 ;  /* 0x000000ffffca7224 */ /* 0x000fe200078e00a8 */
[----:B------:R-:W-:Y:S01]  /*28e0*/  PLOP3.LUT P1, PT, PT, PT, UP1, 0x80, 0x8 ;  /* 0x000000000008781c */ /* 0x000fe20003f2f018 */
[----:B------:R-:W2:Y:S01]  /*28f0*/  @P0 LDG.E.U8 R232, desc[UR26][R6.64] ;  /* 0x0000001a06e80981 */ /* 0x000ea2000c1e1100 */
[----:B------:R-:W-:Y:S01]  /*2900*/  ISETP.LT.AND P2, PT, R33, UR29, P2 ;  /* 0x0000001d21007c0c */ /* 0x000fe20009741270 */
[----:B------:R-:W-:Y:S01]  /*2910*/  @!P3 IMAD.MOV R72, RZ, RZ, -R72 ;  /* 0x000000ffff48b224 */ /* 0x000fe200078e0a48 */
[----:B------:R-:W-:-:S02]  /*2920*/  ISETP.LT.AND P1, PT, R28, UR29, P1 ;  /* 0x0000001d1c007c0c */ /* 0x000fc40008f21270 */
[C---:B------:R-:W-:Y:S02]  /*2930*/  IADD3 R70, P3, PT, R71.reuse, R148, RZ ;  /* 0x0000009447467210 */ /* 0x040fe40007f7e0ff */
[----:B------:R-:W-:Y:S02]  /*2940*/  PRMT R230, RZ, 0x7610, R230 ;  /* 0x00007610ffe67816 */ /* 0x000fe400000000e6 */
[----:B------:R-:W-:Y:S02]  /*2950*/  LEA.HI.X.SX32 R71, R71, R159, 0x1, P3 ;  /* 0x0000009f47477211 */ /* 0x000fe400018f0eff */
[----:B------:R-:W-:Y:S02]  /*2960*/  SEL R69, R171, R32, !P5 ;  /* 0x00000020ab457207 */ /* 0x000fe40006800000 */
[----:B------:R-:W-:Y:S01]  /*2970*/  LOP3.LUT R32, R5, 0x38, RZ, 0xfc, !PT ;  /* 0x0000003805207812 */ /* 0x000fe200078efcff */
[----:B------:R-:W2:Y:S01]  /*2980*/  @P2 LDG.E.U8 R210, desc[UR26][R70.64] ;  /* 0x0000001a46d22981 */ /* 0x000ea2000c1e1100 */
[----:B------:R-:W-:-:S02]  /*2990*/  PLOP3.LUT P6, PT, PT, PT, UP1, 0x80, 0x8 ;  /* 0x000000000008781c */ /* 0x000fc40003fcf018 */
[----:B------:R-:W-:Y:S01]  /*29a0*/  ISETP.GE.AND P3, PT, R54, RZ, PT ;  /* 0x000000ff3600720c */ /* 0x000fe20003f66270 */
[----:B------:R-:W2:Y:S01]  /*29b0*/  @P1 LDG.E.U8 R214, desc[UR26][R30.64] ;  /* 0x0000001a1ed61981 */ /* 0x000ea2000c1e1100 */
[C---:B------:R-:W-:Y:S02]  /*29c0*/  IADD3 R74, P2, PT, R75.reuse, R148, RZ ;  /* 0x000000944b4a7210 */ /* 0x040fe40007f5e0ff */
[----:B------:R-:W-:Y:S01]  /*29d0*/  ISETP.LT.AND P1, PT, R32, UR29, P6 ;  /* 0x0000001d20007c0c */ /* 0x000fe2000b721270 */
[----:B------:R-:W-:Y:S01]  /*29e0*/  IMAD R135, R126, 0x2, R97 ;  /* 0x000000027e877824 */ /* 0x000fe200078e0261 */
[----:B------:R-:W-:Y:S01]  /*29f0*/  LEA.HI.X.SX32 R75, R75, R159, 0x1, P2 ;  /* 0x0000009f4b4b7211 */ /* 0x000fe200010f0eff */
[-C--:B------:R-:W-:Y:S01]  /*2a00*/  IMAD R137, R129, R126.reuse, RZ ;  /* 0x0000007e81897224 */ /* 0x080fe200078e02ff */
[----:B------:R-:W-:Y:S01]  /*2a10*/  PLOP3.LUT P2, PT, PT, PT, UP1, 0x80, 0x8 ;  /* 0x000000000008781c */ /* 0x000fe20003f4f018 */
[----:B------:R-:W-:Y:S01]  /*2a20*/  IMAD R145, R139, R126, RZ ;  /* 0x0000007e8b917224 */ /* 0x000fe200078e02ff */
[----:B------:R-:W-:Y:S01]  /*2a30*/  SEL R77, R171, R72, !P5 ;  /* 0x00000048ab4d7207 */ /* 0x000fe20006800000 */
[----:B------:R-:W-:Y:S01]  /*2a40*/  IMAD R160, R147, R126, RZ ;  /* 0x0000007e93a07224 */ /* 0x000fe200078e02ff */
[----:B------:R-:W-:Y:S01]  /*2a50*/  ISETP.LT.AND P2, PT, R73, UR29, P2 ;  /* 0x0000001d49007c0c */ /* 0x000fe20009741270 */
[----:B------:R-:W-:Y:S01]  /*2a60*/  @!P3 IMAD.MOV R80, RZ, RZ, -R80 ;  /* 0x000000ffff50b224 */ /* 0x000fe200078e0a50 */
[----:B------:R-:W-:Y:S01]  /*2a70*/  IADD3 R78, P3, PT, R79, R148, RZ ;  /* 0x000000944f4e7210 */ /* 0x000fe20007f7e0ff */
[----:B------:R-:W2:Y:S01]  /*2a80*/  @P0 LDG.E.U8 R230, desc[UR26][R8.64] ;  /* 0x0000001a08e60981 */ /* 0x000ea2000c1e1100 */
[----:B------:R-:W-:-:S02]  /*2a90*/  LOP3.LUT R72, R5, 0xa, RZ, 0xfc, !PT ;  /* 0x0000000a05487812 */ /* 0x000fc400078efcff */
[----:B------:R-:W-:Y:S01]  /*2aa0*/  LEA.HI.X.SX32 R79, R79, R159, 0x1, P3 ;  /* 0x0000009f4f4f7211 */ /* 0x000fe200018f0eff */
[----:B------:R-:W2:Y:S01]  /*2ab0*/  @P1 LDG.E.U8 R212, desc[UR26][R34.64] ;  /* 0x0000001a22d41981 */ /* 0x000ea2000c1e1100 */
[----:B------:R-:W-:Y:S02]  /*2ac0*/  PLOP3.LUT P1, PT, PT, PT, UP1, 0x80, 0x8 ;  /* 0x000000000008781c */ /* 0x000fe40003f2f018 */
[----:B------:R-:W-:Y:S02]  /*2ad0*/  ISETP.GE.AND P3, PT, R58, RZ, PT ;  /* 0x000000ff3a00720c */ /* 0x000fe40003f66270 */
[----:B------:R-:W-:Y:S01]  /*2ae0*/  ISETP.LT.AND P1, PT, R72, UR29, P1 ;  /* 0x0000001d48007c0c */ /* 0x000fe20008f21270 */
[----:B------:R-:W2:Y:S01]  /*2af0*/  @P2 LDG.E.U8 R206, desc[UR26][R78.64] ;  /* 0x0000001a4ece2981 */ /* 0x000ea2000c1e1100 */
[----:B------:R-:W-:Y:S02]  /*2b00*/  IADD3 R82, P2, PT, R83, R148, RZ ;  /* 0x0000009453527210 */ /* 0x000fe40007f5e0ff */
[----:B------:R-:W-:-:S02]  /*2b10*/  PRMT R228, RZ, 0x7610, R228 ;  /* 0x00007610ffe47816 */ /* 0x000fc400000000e4 */
[----:B------:R-:W-:Y:S02]  /*2b20*/  LEA.HI.X.SX32 R83, R83, R159, 0x1, P2 ;  /* 0x0000009f53537211 */ /* 0x000fe400010f0eff */
[----:B------:R-:W-:Y:S02]  /*2b30*/  PLOP3.LUT P2, PT, PT, PT, UP1, 0x80, 0x8 ;  /* 0x000000000008781c */ /* 0x000fe40003f4f018 */
[----:B------:R-:W-:Y:S01]  /*2b40*/  SEL R85, R171, R80, !P5 ;  /* 0x00000050ab557207 */ /* 0x000fe20006800000 */
[----:B------:R-:W-:Y:S01]  /*2b50*/  @!P3 IMAD.MOV R88, RZ, RZ, -R88 ;  /* 0x000000ffff58b224 */ /* 0x000fe200078e0a58 */
[----:B------:R-:W-:Y:S01]  /*2b60*/  ISETP.LT.AND P2, PT, R81, UR29, P2 ;  /* 0x0000001d51007c0c */ /* 0x000fe20009741270 */
[----:B------:R-:W2:Y:S01]  /*2b70*/  @P1 LDG.E.U8 R208, desc[UR26][R74.64] ;  /* 0x0000001a4ad01981 */ /* 0x000ea2000c1e1100 */
[----:B------:R-:W-:Y:S02]  /*2b80*/  LOP3.LUT R80, R5, 0x1a, RZ, 0xfc, !PT ;  /* 0x0000001a05507812 */ /* 0x000fe400078efcff */
[----:B------:R-:W-:-:S02]  /*2b90*/  PLOP3.LUT P1, PT, PT, PT, UP1, 0x80, 0x8 ;  /* 0x000000000008781c */ /* 0x000fc40003f2f018 */
[----:B------:R-:W-:Y:S01]  /*2ba0*/  LOP3.LUT R97, R5, 0x4, RZ, 0xfc, !PT ;  /* 0x0000000405617812 */ /* 0x000fe200078efcff */
[----:B------:R-:W-:Y:S01]  /*2bb0*/  IMAD R69, R69, UR8, RZ ;  /* 0x0000000845457c24 */ /* 0x000fe2000f8e02ff */
[----:B------:R-:W-:Y:S01]  /*2bc0*/  IADD3 R86, P3, PT, R87, R148, RZ ;  /* 0x0000009457567210 */ /* 0x000fe20007f7e0ff */
[----:B------:R-:W-:Y:S01]  /*2bd0*/  IMAD R77, R77, UR8, RZ ;  /* 0x000000084d4d7c24 */ /* 0x000fe2000f8e02ff */
[----:B------:R-:W-:Y:S01]  /*2be0*/  ISETP.LT.AND P1, PT, R80, UR29, P1 ;  /* 0x0000001d50007c0c */ /* 0x000fe20008f21270 */
[----:B------:R-:W2:Y:S01]  /*2bf0*/  @P0 LDG.E.U8 R228, desc[UR26][R10.64] ;  /* 0x0000001a0ae40981 */ /* 0x000ea2000c1e1100 */
[----:B------:R-:W-:Y:S02]  /*2c00*/  LEA.HI.X.SX32 R87, R87, R159, 0x1, P3 ;  /* 0x0000009f57577211 */ /* 0x000fe400018f0eff */
[----:B------:R-:W-:-:S03]  /*2c10*/  ISETP.GE.AND P3, PT, R63, RZ, PT ;  /* 0x000000ff3f00720c */ /* 0x000fc60003f66270 */
[----:B------:R-:W2:Y:S01]  /*2c20*/  @P2 LDG.E.U8 R200, desc[UR26][R86.64] ;  /* 0x0000001a56c82981 */ /* 0x000ea2000c1e1100 */
[----:B------:R-:W-:Y:S02]  /*2c30*/  IADD3 R90, P2, PT, R91, R148, RZ ;  /* 0x000000945b5a7210 */ /* 0x000fe40007f5e0ff */
[----:B------:R-:W-:Y:S02]  /*2c40*/  SEL R93, R171, R88, !P5 ;  /* 0x00000058ab5d7207 */ /* 0x000fe40006800000 */
[----:B------:R-:W-:Y:S01]  /*2c50*/  LEA.HI.X.SX32 R91, R91, R159, 0x1, P2 ;  /* 0x0000009f5b5b7211 */ /* 0x000fe200010f0eff */
[----:B------:R-:W2:Y:S01]  /*2c60*/  @P1 LDG.E.U8 R248, desc[UR26][R82.64] ;  /* 0x0000001a52f81981 */ /* 0x000ea2000c1e1100 */
[----:B------:R-:W-:Y:S02]  /*2c70*/  PLOP3.LUT P2, PT, PT, PT, UP1, 0x80, 0x8 ;  /* 0x000000000008781c */ /* 0x000fe40003f4f018 */
[----:B------:R-:W-:Y:S02]  /*2c80*/  LOP3.LUT R88, R5, 0x2a, RZ, 0xfc, !PT ;  /* 0x0000002a05587812 */ /* 0x000fe400078efcff */
[----:B------:R-:W-:-:S02]  /*2c90*/  PLOP3.LUT P1, PT, PT, PT, UP1, 0x80, 0x8 ;  /* 0x000000000008781c */ /* 0x000fc40003f2f018 */
[----:B------:R-:W-:Y:S01]  /*2ca0*/  ISETP.LT.AND P2, PT, R89, UR29, P2 ;  /* 0x0000001d59007c0c */ /* 0x000fe20009741270 */
[----:B------:R-:W-:Y:S01]  /*2cb0*/  @!P3 IMAD.MOV R96, RZ, RZ, -R96 ;  /* 0x000000ffff60b224 */ /* 0x000fe200078e0a60 */
[----:B------:R-:W-:Y:S02]  /*2cc0*/  ISETP.LT.AND P1, PT, R88, UR29, P1 ;  /* 0x0000001d58007c0c */ /* 0x000fe40008f21270 */
[----:B------:R-:W-:-:S04]  /*2cd0*/  IADD3 R94, P3, PT, R95, R148, RZ ;  /* 0x000000945f5e7210 */ /* 0x000fc80007f7e0ff */
[----:B------:R-:W-:Y:S02]  /*2ce0*/  LEA.HI.X.SX32 R95, R95, R159, 0x1, P3 ;  /* 0x0000009f5f5f7211 */ /* 0x000fe400018f0eff */
[----:B------:R-:W-:-:S03]  /*2cf0*/  ISETP.GE.AND P3, PT, R3, RZ, PT ;  /* 0x000000ff0300720c */ /* 0x000fc60003f66270 */
[----:B------:R-:W2:Y:S01]  /*2d00*/  @P2 LDG.E.U8 R250, desc[UR26][R94.64] ;  /* 0x0000001a5efa2981 */ /* 0x000ea2000c1e1100 */
[----:B------:R-:W-:Y:S02]  /*2d10*/  IADD3 R98, P2, PT, R135, R148, RZ ;  /* 0x0000009487627210 */ /* 0x000fe40007f5e0ff */
[----:B------:R-:W-:Y:S01]  /*2d20*/  SEL R101, R171, R96, !P5 ;  /* 0x00000060ab657207 */ /* 0x000fe20006800000 */
[----:B------:R-:W2:Y:S01]  /*2d30*/  @P1 LDG.E.U8 R252, desc[UR26][R90.64] ;  /* 0x0000001a5afc1981 */ /* 0x000ea2000c1e1100 */
[----:B------:R-:W-:Y:S02]  /*2d40*/  LOP3.LUT R96, R5, 0x3a, RZ, 0xfc, !PT ;  /* 0x0000003a05607812 */ /* 0x000fe400078efcff */
[----:B------:R-:W-:Y:S02]  /*2d50*/  PLOP3.LUT P1, PT, PT, PT, UP1, 0x80, 0x8 ;  /* 0x000000000008781c */ /* 0x000fe40003f2f018 */
[----:B------:R-:W-:Y:S02]  /*2d60*/  LEA.HI.X.SX32 R99, R135, R159, 0x1, P2 ;  /* 0x0000009f87637211 */ /* 0x000fe400010f0eff */
[----:B------:R-:W-:-:S02]  /*2d70*/  PLOP3.LUT P2, PT, PT, PT, UP1, 0x80, 0x8 ;  /* 0x000000000008781c */ /* 0x000fc40003f4f018 */
[----:B------:R-:W-:Y:S02]  /*2d80*/  ISETP.LT.AND P1, PT, R96, UR29, P1 ;  /* 0x0000001d60007c0c */ /* 0x000fe40008f21270 */
[----:B------:R-:W-:Y:S01]  /*2d90*/  ISETP.LT.AND P2, PT, R97, UR29, P2 ;  /* 0x0000001d61007c0c */ /* 0x000fe20009741270 */
[----:B------:R-:W-:Y:S01]  /*2da0*/  @!P3 IMAD.MOV R104, RZ, RZ, -R104 ;  /* 0x000000ffff68b224 */ /* 0x000fe200078e0a68 */
[----:B------:R-:W-:Y:S02]  /*2db0*/  IADD3 R102, P3, PT, R103, R148, RZ ;  /* 0x0000009467667210 */ /* 0x000fe40007f7e0ff */
[----:B------:R-:W-:Y:S02]  /*2dc0*/  IADD3 R68, P6, PT, R69, R196, RZ ;  /* 0x000000c445447210 */ /* 0x000fe40007fde0ff */
[----:B------:R-:W-:Y:S02]  /*2dd0*/  LEA.HI.X.SX32 R103, R103, R159, 0x1, P3 ;  /* 0x0000009f67677211 */ /* 0x000fe400018f0eff */
[----:B------:R-:W-:-:S02]  /*2de0*/  SEL R109, R171, R104, !P5 ;  /* 0x00000068ab6d7207 */ /* 0x000fc40006800000 */
[----:B------:R-:W-:Y:S01]  /*2df0*/  ISETP.GE.AND P3, PT, R39, RZ, PT ;  /* 0x000000ff2700720c */ /* 0x000fe20003f66270 */
[----:B------:R-:W2:Y:S01]  /*2e00*/  @P1 LDG.E.U8 R251, desc[UR26][R98.64] ;  /* 0x0000001a62fb1981 */ /* 0x000ea2000c1e1100 */
[----:B------:R-:W-:Y:S02]  /*2e10*/  LOP3.LUT R104, R5, 0xc, RZ, 0xfc, !PT ;  /* 0x0000000c05687812 */ /* 0x000fe400078efcff */
[----:B------:R-:W-:Y:S01]  /*2e20*/  PLOP3.LUT P1, PT, PT, PT, UP1, 0x80, 0x8 ;  /* 0x000000000008781c */ /* 0x000fe20003f2f018 */
[----:B------:R-:W2:Y:S01]  /*2e30*/  @P2 LDG.E.U8 R201, desc[UR26][R102.64] ;  /* 0x0000001a66c92981 */ /* 0x000ea2000c1e1100 */
[----:B------:R-:W-:Y:S01]  /*2e40*/  LEA.HI.X.SX32 R69, R69, R199, 0x1, P6 ;  /* 0x000000c745457211 */ /* 0x000fe200030f0eff */
[----:B------:R-:W-:Y:S01]  /*2e50*/  IMAD R85, R85, UR8, RZ ;  /* 0x0000000855557c24 */ /* 0x000fe2000f8e02ff */
[----:B------:R-:W-:Y:S02]  /*2e60*/  IADD3 R106, P2, PT, R107, R148, RZ ;  /* 0x000000946b6a7210 */ /* 0x000fe40007f5e0ff */
[----:B------:R-:W-:-:S02]  /*2e70*/  IADD3 R76, P6, PT, R77, R196, RZ ;  /* 0x000000c44d4c7210 */ /* 0x000fc40007fde0ff */
[----:B------:R-:W-:Y:S02]  /*2e80*/  ISETP.LT.AND P1, PT, R104, UR29, P1 ;  /* 0x0000001d68007c0c */ /* 0x000fe40008f21270 */
[----:B------:R-:W-:Y:S01]  /*2e90*/  LEA.HI.X.SX32 R107, R107, R159, 0x1, P2 ;  /* 0x0000009f6b6b7211 */ /* 0x000fe200010f0eff */
[----:B------:R-:W-:Y:S01]  /*2ea0*/  IMAD R93, R93, UR8, RZ ;  /* 0x000000085d5d7c24 */ /* 0x000fe2000f8e02ff */
[-C--:B------:R-:W-:Y:S02]  /*2eb0*/  LEA.HI.X.SX32 R77, R77, R199.reuse, 0x1, P6 ;  /* 0x000000c74d4d7211 */ /* 0x080fe400030f0eff */
[----:B------:R-:W-:Y:S02]  /*2ec0*/  PLOP3.LUT P2, PT, PT, PT, UP1, 0x80, 0x8 ;  /* 0x000000000008781c */ /* 0x000fe40003f4f018 */
[-C--:B------:R-:W-:Y:S01]  /*2ed0*/  IADD3 R84, P6, PT, R85, R196.reuse, RZ ;  /* 0x000000c455547210 */ /* 0x080fe20007fde0ff */
[----:B------:R-:W-:Y:S01]  /*2ee0*/  @!P3 IMAD.MOV R112, RZ, RZ, -R112 ;  /* 0x000000ffff70b224 */ /* 0x000fe200078e0a70 */
[----:B------:R-:W-:Y:S01]  /*2ef0*/  ISETP.LT.AND P2, PT, R105, UR29, P2 ;  /* 0x0000001d69007c0c */ /* 0x000fe20009741270 */
[----:B------:R-:W-:Y:S01]  /*2f00*/  IMAD R101, R101, UR8, RZ ;  /* 0x0000000865657c24 */ /* 0x000fe2000f8e02ff */
[----:B------:R-:W-:Y:S01]  /*2f10*/  LEA.HI.X.SX32 R85, R85, R199, 0x1, P6 ;  /* 0x000000c755557211 */ /* 0x000fe200030f0eff */
[----:B------:R-:W2:Y:S01]  /*2f20*/  @P1 LDG.E.U8 R237, desc[UR26][R106.64] ;  /* 0x0000001a6aed1981 */ /* 0x000ea2000c1e1100 */
[----:B------:R-:W-:-:S02]  /*2f30*/  IADD3 R92, P6, PT, R93, R196, RZ ;  /* 0x000000c45d5c7210 */ /* 0x000fc40007fde0ff */
[----:B------:R-:W-:Y:S02]  /*2f40*/  IADD3 R110, P3, PT, R111, R148, RZ ;  /* 0x000000946f6e7210 */ /* 0x000fe40007f7e0ff */
[----:B------:R-:W-:Y:S01]  /*2f50*/  SEL R115, R171, R112, !P5 ;  /* 0x00000070ab737207 */ /* 0x000fe20006800000 */
[----:B------:R-:W-:Y:S01]  /*2f60*/  IMAD R109, R109, UR8, RZ ;  /* 0x000000086d6d7c24 */ /* 0x000fe2000f8e02ff */
[----:B------:R-:W-:Y:S02]  /*2f70*/  LEA.HI.X.SX32 R93, R93, R199, 0x1, P6 ;  /* 0x000000c75d5d7211 */ /* 0x000fe400030f0eff */
[----:B------:R-:W-:Y:S02]  /*2f80*/  LOP3.LUT R112, R5, 0x1c, RZ, 0xfc, !PT ;  /* 0x0000001c05707812 */ /* 0x000fe400078efcff */
[----:B------:R-:W-:Y:S02]  /*2f90*/  PLOP3.LUT P1, PT, PT, PT, UP1, 0x80, 0x8 ;  /* 0x000000000008781c */ /* 0x000fe40003f2f018 */
[----:B------:R-:W-:-:S02]  /*2fa0*/  IADD3 R100, P6, PT, R101, R196, RZ ;  /* 0x000000c465647210 */ /* 0x000fc40007fde0ff */
[----:B------:R-:W-:Y:S02]  /*2fb0*/  LEA.HI.X.SX32 R111, R111, R159, 0x1, P3 ;  /* 0x0000009f6f6f7211 */ /* 0x000fe400018f0eff */
[----:B------:R-:W-:Y:S01]  /*2fc0*/  ISETP.LT.AND P1, PT, R112, UR29, P1 ;  /* 0x0000001d70007c0c */ /* 0x000fe20008f21270 */
[----:B------:R-:W-:Y:S01]  /*2fd0*/  IMAD R115, R115, UR8, RZ ;  /* 0x0000000873737c24 */ /* 0x000fe2000f8e02ff */
[----:B------:R-:W-:Y:S01]  /*2fe0*/  LEA.HI.X.SX32 R101, R101, R199, 0x1, P6 ;  /* 0x000000c765657211 */ /* 0x000fe200030f0eff */
[----:B------:R-:W2:Y:S01]  /*2ff0*/  @P2 LDG.E.U8 R239, desc[UR26][R110.64] ;  /* 0x0000001a6eef2981 */ /* 0x000ea2000c1e1100 */
[----:B------:R-:W-:Y:S02]  /*3000*/  IADD3 R108, P6, PT, R109, R196, RZ ;  /* 0x000000c46d6c7210 */ /* 0x000fe40007fde0ff */
[----:B------:R-:W-:Y:S02]  /*3010*/  IADD3 R116, P2, PT, R119, R148, RZ ;  /* 0x0000009477747210 */ /* 0x000fe40007f5e0ff */
[----:B------:R-:W-:-:S02]  /*3020*/  PLOP3.LUT P3, PT, PT, PT, UP1, 0x80, 0x8 ;  /* 0x000000000008781c */ /* 0x000fc40003f6f018 */
[----:B------:R-:W-:Y:S02]  /*3030*/  LEA.HI.X.SX32 R109, R109, R199, 0x1, P6 ;  /* 0x000000c76d6d7211 */ /* 0x000fe400030f0eff */
[----:B------:R-:W-:Y:S02]  /*3040*/  IADD3 R114, P6, PT, R115, R196, RZ ;  /* 0x000000c473727210 */ /* 0x000fe40007fde0ff */
[----:B------:R-:W-:Y:S02]  /*3050*/  LEA.HI.X.SX32 R119, R119, R159, 0x1, P2 ;  /* 0x0000009f77777211 */ /* 0x000fe400010f0eff */
[----:B------:R-:W-:Y:S02]  /*3060*/  ISETP.LT.AND P3, PT, R113, UR29, P3 ;  /* 0x0000001d71007c0c */ /* 0x000fe40009f61270 */
[----:B------:R-:W-:Y:S02]  /*3070*/  LEA.HI.X.SX32 R115, R115, R199, 0x1, P6 ;  /* 0x000000c773737211 */ /* 0x000fe400030f0eff */
[----:B------:R-:W-:Y:S01]  /*3080*/  PLOP3.LUT P2, PT, PT, PT, UP1, 0x80, 0x8 ;  /* 0x000000000008781c */ /* 0x000fe20003f4f018 */
[----:B------:R-:W-:Y:S01]  /*3090*/  @P1 IMAD.MOV.U32 R124, RZ, RZ, R116 ;  /* 0x000000ffff7c1224 */ /* 0x000fe200078e0074 */
[----:B------:R-:W-:Y:S01]  /*30a0*/  IADD3 R118, P6, PT, R121, R148, RZ ;  /* 0x0000009479767210 */ /* 0x000fe20007fde0ff */
[----:B------:R-:W-:Y:S01]  /*30b0*/  @P1 IMAD.MOV.U32 R125, RZ, RZ, R119 ;  /* 0x000000ffff7d1224 */ /* 0x000fe200078e0077 */
[----:B------:R-:W-:-:S02]  /*30c0*/  ISETP.LT.AND P2, PT, R117, UR29, P2 ;  /* 0x0000001d75007c0c */ /* 0x000fc40009741270 */
[-C--:B------:R-:W-:Y:S02]  /*30d0*/  LEA.HI.X.SX32 R121, R121, R159.reuse, 0x1, P6 ;  /* 0x0000009f79797211 */ /* 0x080fe400030f0eff */
[----:B------:R1:W2:Y:S01]  /*30e0*/  @P1 LDG.E.U8 R241, desc[UR26][R124.64] ;  /* 0x0000001a7cf11981 */ /* 0x0002a2000c1e1100 */
[C---:B------:R-:W-:Y:S01]  /*30f0*/  IADD3 R120, P1, PT, R123.reuse, R148, RZ ;  /* 0x000000947b787210 */ /* 0x040fe20007f3e0ff */
[----:B------:R-:W-:Y:S02]  /*3100*/  @P3 IMAD.MOV.U32 R132, RZ, RZ, R118 ;  /* 0x000000ffff843224 */ /* 0x000fe400078e0076 */
[----:B------:R-:W-:Y:S01]  /*3110*/  @P3 IMAD.MOV.U32 R133, RZ, RZ, R121 ;  /* 0x000000ffff853224 */ /* 0x000fe200078e0079 */
[----:B------:R-:W-:Y:S02]  /*3120*/  PLOP3.LUT P6, PT, PT, PT, UP1, 0x80, 0x8 ;  /* 0x000000000008781c */ /* 0x000fe40003fcf018 */
[----:B------:R-:W-:Y:S02]  /*3130*/  LEA.HI.X.SX32 R123, R123, R159, 0x1, P1 ;  /* 0x0000009f7b7b7211 */ /* 0x000fe400008f0eff */
[----:B------:R0:W2:Y:S01]  /*3140*/  @P3 LDG.E.U8 R243, desc[UR26][R132.64] ;  /* 0x0000001a84f33981 */ /* 0x0000a2000c1e1100 */
[----:B------:R-:W-:-:S02]  /*3150*/  ISETP.LT.AND P3, PT, R122, UR29, P6 ;  /* 0x0000001d7a007c0c */ /* 0x000fc4000b761270 */
[----:B-1----:R-:W-:Y:S01]  /*3160*/  LOP3.LUT R125, R5, 0x3c, RZ, 0xfc, !PT ;  /* 0x0000003c057d7812 */ /* 0x002fe200078efcff */
[----:B0-----:R-:W-:Y:S02]  /*3170*/  @P2 IMAD.MOV.U32 R132, RZ, RZ, R120 ;  /* 0x000000ffff842224 */ /* 0x001fe400078e0078 */
[----:B------:R-:W-:Y:S01]  /*3180*/  @P2 IMAD.MOV.U32 R133, RZ, RZ, R123 ;  /* 0x000000ffff852224 */ /* 0x000fe200078e007b */
[----:B------:R-:W-:-:S04]  /*3190*/  PLOP3.LUT P1, PT, PT, PT, UP1, 0x80, 0x8 ;  /* 0x000000000008781c */ /* 0x000fc80003f2f018 */
[----:B------:R0:W2:Y:S01]  /*31a0*/  @P2 LDG.E.U8 R245, desc[UR26][R132.64] ;  /* 0x0000001a84f52981 */ /* 0x0000a2000c1e1100 */
[----:B------:R-:W-:Y:S02]  /*31b0*/  IADD3 R124, P2, PT, R131, R148, RZ ;  /* 0x00000094837c7210 */ /* 0x000fe40007f5e0ff */
[----:B------:R-:W-:Y:S02]  /*31c0*/  ISETP.LT.AND P1, PT, R125, UR29, P1 ;  /* 0x0000001d7d007c0c */ /* 0x000fe40008f21270 */
[----:B------:R-:W-:Y:S01]  /*31d0*/  LEA.HI.X.SX32 R131, R131, R159, 0x1, P2 ;  /* 0x0000009f83837211 */ /* 0x000fe200010f0eff */
[----:B------:R-:W-:Y:S01]  /*31e0*/  @P3 IMAD.MOV.U32 R130, RZ, RZ, R124 ;  /* 0x000000ffff823224 */ /* 0x000fe200078e007c */
[----:B------:R-:W-:Y:S01]  /*31f0*/  PLOP3.LUT P2, PT, PT, PT, UP1, 0x80, 0x8 ;  /* 0x000000000008781c */ /* 0x000fe20003f4f018 */
[----:B------:R-:W-:-:S03]  /*3200*/  IMAD R135, R126, 0x2, R135 ;  /* 0x000000027e877824 */ /* 0x000fc600078e0287 */
[----:B------:R-:W-:Y:S01]  /*3210*/  ISETP.LT.AND P2, PT, R129, UR29, P2 ;  /* 0x0000001d81007c0c */ /* 0x000fe20009741270 */
[----:B------:R1:W2:Y:S01]  /*3220*/  @P3 LDG.E.U8 R247, desc[UR26][R130.64] ;  /* 0x0000001a82f73981 */ /* 0x0002a2000c1e1100 */
[-C--:B------:R-:W-:Y:S02]  /*3230*/  IADD3 R128, P3, PT, R135, R148.reuse, RZ ;  /* 0x0000009487807210 */ /* 0x080fe40007f7e0ff */
[----:B------:R-:W-:Y:S02]  /*3240*/  ISETP.GE.AND P6, PT, R43, RZ, PT ;  /* 0x000000ff2b00720c */ /* 0x000fe40003fc6270 */
[----:B0-----:R-:W-:Y:S01]  /*3250*/  LEA.HI.X.SX32 R133, R135, R159, 0x1, P3 ;  /* 0x0000009f87857211 */ /* 0x001fe200018f0eff */
[----:B------:R-:W-:Y:S01]  /*3260*/  @P1 IMAD.MOV.U32 R132, RZ, RZ, R128 ;  /* 0x000000ffff841224 */ /* 0x000fe200078e0080 */
[----:B-1----:R-:W-:-:S04]  /*3270*/  IADD3 R130, P3, PT, R137, R148, RZ ;  /* 0x0000009489827210 */ /* 0x002fc80007f7e0ff */
[----:B------:R0:W2:Y:S01]  /*3280*/  @P1 LDG.E.U8 R249, desc[UR26][R132.64] ;  /* 0x0000001a84f91981 */ /* 0x0000a2000c1e1100 */
[----:B------:R-:W-:Y:S02]  /*3290*/  LEA.HI R135, R0, 0x1e, RZ, 0x1a ;  /* 0x0000001e00877811 */ /* 0x000fe400078fd0ff */
[----:B------:R-:W-:Y:S01]  /*32a0*/  LEA.HI.X.SX32 R137, R137, R159, 0x1, P3 ;  /* 0x0000009f89897211 */ /* 0x000fe200018f0eff */
[----:B------:R-:W-:Y:S01]  /*32b0*/  @P2 IMAD.MOV.U32 R136, RZ, RZ, R130 ;  /* 0x000000ffff882224 */ /* 0x000fe200078e0082 */
[----:B------:R-:W-:Y:S01]  /*32c0*/  PLOP3.LUT P1, PT, PT, PT, UP1, 0x80, 0x8 ;  /* 0x000000000008781c */ /* 0x000fe20003f2f018 */
[----:B------:R-:W-:-:S03]  /*32d0*/  @!P6 IMAD.MOV R134, RZ, RZ, -R134 ;  /* 0x000000ffff86e224 */ /* 0x000fc600078e0a86 */
[----:B------:R1:W2:Y:S01]  /*32e0*/  @P2 LDG.E.U8 R204, desc[UR26][R136.64] ;  /* 0x0000001a88cc2981 */ /* 0x0002a2000c1e1100 */
[C---:B------:R-:W-:Y:S01]  /*32f0*/  ISETP.LT.AND P2, PT, R135.reuse, UR29, P1 ;  /* 0x0000001d87007c0c */ /* 0x040fe20008f41270 */
[----:B------:R-:W-:Y:S01]  /*3300*/  IMAD R143, R135, R126, RZ ;  /* 0x0000007e878f7224 */ /* 0x000fe200078e02ff */
[----:B------:R-:W-:-:S04]  /*3310*/  SEL R141, R171, R134, !P5 ;  /* 0x00000086ab8d7207 */ /* 0x000fc80006800000 */
[C---:B------:R-:W-:Y:S02]  /*3320*/  IADD3 R134, P3, PT, R143.reuse, R148, RZ ;  /* 0x000000948f867210 */ /* 0x040fe40007f7e0ff */
[----:B------:R-:W-:Y:S02]  /*3330*/  PLOP3.LUT P1, PT, PT, PT, UP1, 0x80, 0x8 ;  /* 0x000000000008781c */ /* 0x000fe40003f2f018 */
[----:B------:R-:W-:Y:S02]  /*3340*/  LEA.HI.X.SX32 R143, R143, R159, 0x1, P3 ;  /* 0x0000009f8f8f7211 */ /* 0x000fe400018f0eff */
[----:B------:R-:W-:Y:S01]  /*3350*/  ISETP.GE.AND P3, PT, R47, RZ, PT ;  /* 0x000000ff2f00720c */ /* 0x000fe20003f66270 */
[----:B------:R-:W-:Y:S02]  /*3360*/  @P2 IMAD.MOV.U32 R142, RZ, RZ, R134 ;  /* 0x000000ffff8e2224 */ /* 0x000fe400078e0086 */
[----:B------:R-:W-:Y:S01]  /*3370*/  IMAD R141, R141, UR8, RZ ;  /* 0x000000088d8d7c24 */ /* 0x000fe2000f8e02ff */
[----:B------:R-:W-:-:S02]  /*3380*/  ISETP.LT.AND P1, PT, R139, UR29, P1 ;  /* 0x0000001d8b007c0c */ /* 0x000fc40008f21270 */
[----:B------:R-:W2:Y:S01]  /*3390*/  @P2 LDG.E.U8 R246, desc[UR26][R142.64] ;  /* 0x0000001a8ef62981 */ /* 0x000ea2000c1e1100 */
[----:B------:R-:W-:Y:S02]  /*33a0*/  ISETP.GE.AND P2, PT, R36, RZ, PT ;  /* 0x000000ff2400720c */ /* 0x000fe40003f46270 */
[----:B0-----:R-:W-:-:S04]  /*33b0*/  IADD3 R132, P6, PT, R141, R196, RZ ;  /* 0x000000c48d847210 */ /* 0x001fc80007fde0ff */
[----:B------:R-:W-:Y:S01]  /*33c0*/  LEA.HI.X.SX32 R141, R141, R199, 0x1, P6 ;  /* 0x000000c78d8d7211 */ /* 0x000fe200030f0eff */
[----:B------:R-:W-:Y:S01]  /*33d0*/  @!P3 IMAD.MOV R138, RZ, RZ, -R138 ;  /* 0x000000ffff8ab224 */ /* 0x000fe200078e0a8a */
[----:B-1----:R-:W-:-:S04]  /*33e0*/  IADD3 R136, P6, PT, R145, R148, RZ ;  /* 0x0000009491887210 */ /* 0x002fc80007fde0ff */
[-C--:B------:R-:W-:Y:S01]  /*33f0*/  LEA.HI.X.SX32 R145, R145, R159.reuse, 0x1, P6 ;  /* 0x0000009f91917211 */ /* 0x080fe200030f0eff */
[----:B------:R-:W-:Y:S01]  /*3400*/  @P1 IMAD.MOV.U32 R144, RZ, RZ, R136 ;  /* 0x000000ffff901224 */ /* 0x000fe200078e0088 */
[----:B------:R-:W-:Y:S01]  /*3410*/  SEL R153, R171, R138, !P5 ;  /* 0x0000008aab997207 */ /* 0x000fe20006800000 */
[----:B------:R-:W-:Y:S01]  /*3420*/  @!P2 IMAD.MOV R176, RZ, RZ, -R176 ;  /* 0x000000ffffb0a224 */ /* 0x000fe200078e0ab0 */
[----:B------:R-:W-:Y:S02]  /*3430*/  IADD3 R138, P2, PT, R149, R148, RZ ;  /* 0x00000094958a7210 */ /* 0x000fe40007f5e0ff */
[----:B------:R0:W2:Y:S01]  /*3440*/  @P1 LDG.E.U8 R244, desc[UR26][R144.64] ;  /* 0x0000001a90f41981 */ /* 0x0000a2000c1e1100 */
[----:B------:R-:W-:Y:S02]  /*3450*/  ISETP.GE.AND P3, PT, R37, RZ, PT ;  /* 0x000000ff2500720c */ /* 0x000fe40003f66270 */
[----:B------:R-:W-:Y:S02]  /*3460*/  LEA.HI.X.SX32 R149, R149, R159, 0x1, P2 ;  /* 0x0000009f95957211 */ /* 0x000fe400010f0eff */
[----:B------:R-:W-:-:S02]  /*3470*/  ISETP.GE.AND P1, PT, R40, RZ, PT ;  /* 0x000000ff2800720c */ /* 0x000fc40003f26270 */
[----:B0-----:R-:W-:Y:S01]  /*3480*/  IADD3 R144, P2, PT, R155, R148, RZ ;  /* 0x000000949b907210 */ /* 0x001fe20007f5e0ff */
[----:B------:R-:W-:-:S03]  /*3490*/  @P0 IMAD.MOV.U32 R140, RZ, RZ, R132 ;  /* 0x000000ffff8c0224 */ /* 0x000fc600078e0084 */
[----:B------:R-:W-:Y:S02]  /*34a0*/  LEA.HI.X.SX32 R155, R155, R159, 0x1, P2 ;  /* 0x0000009f9b9b7211 */ /* 0x000fe400010f0eff */
[----:B------:R-:W-:Y:S01]  /*34b0*/  ISETP.GE.AND P2, PT, R51, RZ, PT ;  /* 0x000000ff3300720c */ /* 0x000fe20003f46270 */
[----:B------:R-:W-:Y:S01]  /*34c0*/  IMAD R153, R153, UR8, RZ ;  /* 0x0000000899997c24 */ /* 0x000fe2000f8e02ff */
[----:B------:R0:W2:Y:S01]  /*34d0*/  @P0 LDG.E.U8 R231, desc[UR26][R140.64] ;  /* 0x0000001a8ce70981 */ /* 0x0000a2000c1e1100 */
[----:B------:R-:W-:-:S03]  /*34e0*/  @!P3 IMAD.MOV R178, RZ, RZ, -R178 ;  /* 0x000000ffffb2b224 */ /* 0x000fc600078e0ab2 */
[----:B------:R-:W-:Y:S01]  /*34f0*/  IADD3 R142, P3, PT, R153, R196, RZ ;  /* 0x000000c4998e7210 */ /* 0x000fe20007f7e0ff */
[----:B------:R-:W-:Y:S01]  /*3500*/  @!P1 IMAD.MOV R180, RZ, RZ, -R180 ;  /* 0x000000ffffb49224 */ /* 0x000fe200078e0ab4 */
[----:B0-----:R-:W-:-:S05]  /*3510*/  IADD3 R140, P6, PT, R151, R148, RZ ;  /* 0x00000094978c7210 */ /* 0x001fca0007fde0ff */
[----:B------:R-:W-:Y:S01]  /*3520*/  @!P2 IMAD.MOV R154, RZ, RZ, -R154 ;  /* 0x000000ffff9aa224 */ /* 0x000fe200078e0a9a */
[----:B------:R-:W-:Y:S02]  /*3530*/  LEA.HI.X.SX32 R153, R153, R199, 0x1, P3 ;  /* 0x000000c799997211 */ /* 0x000fe400018f0eff */
[-C--:B------:R-:W-:Y:S02]  /*3540*/  LEA.HI.X.SX32 R151, R151, R159.reuse, 0x1, P6 ;  /* 0x0000009f97977211 */ /* 0x080fe400030f0eff */
[----:B------:R-:W-:Y:S02]  /*3550*/  IADD3 R146, P6, PT, R157, R148, RZ ;  /* 0x000000949d927210 */ /* 0x000fe40007fde0ff */
[----:B------:R-:W-:Y:S02]  /*3560*/  ISETP.GE.AND P3, PT, R55, RZ, PT ;  /* 0x000000ff3700720c */ /* 0x000fe40003f66270 */
[----:B------:R-:W-:Y:S02]  /*3570*/  ISETP.GE.AND P1, PT, R41, RZ, PT ;  /* 0x000000ff2900720c */ /* 0x000fe40003f26270 */
[----:B------:R-:W-:-:S02]  /*3580*/  LEA.HI.X.SX32 R157, R157, R159, 0x1, P6 ;  /* 0x0000009f9d9d7211 */ /* 0x000fc400030f0eff */
[C---:B------:R-:W-:Y:S02]  /*3590*/  IADD3 R148, P6, PT, R160.reuse, R148, RZ ;  /* 0x00000094a0947210 */ /* 0x040fe40007fde0ff */
[----:B------:R-:W-:Y:S01]  /*35a0*/  SEL R161, R171, R154, !P5 ;  /* 0x0000009aaba17207 */ /* 0x000fe20006800000 */
[----:B------:R-:W-:Y:S01]  /*35b0*/  @P0 IMAD.MOV.U32 R152, RZ, RZ, R142 ;  /* 0x000000ffff980224 */ /* 0x000fe200078e008e */
[----:B------:R-:W-:Y:S01]  /*35c0*/  LEA.HI.X.SX32 R159, R160, R159, 0x1, P6 ;  /* 0x0000009fa09f7211 */ /* 0x000fe200030f0eff */
[----:B------:R-:W-:Y:S02]  /*35d0*/  IMAD.MOV.U32 R160, RZ, RZ, R150 ;  /* 0x000000ffffa07224 */ /* 0x000fe400078e0096 */
[----:B------:R-:W-:Y:S01]  /*35e0*/  IMAD R161, R161, UR8, RZ ;  /* 0x00000008a1a17c24 */ /* 0x000fe2000f8e02ff */
[----:B------:R-:W-:Y:S01]  /*35f0*/  ISETP.GE.AND P2, PT, R45, RZ, PT ;  /* 0x000000ff2d00720c */ /* 0x000fe20003f46270 */
[----:B------:R0:W4:Y:S01]  /*3600*/  @P0 LDG.E.U8 R229, desc[UR26][R152.64] ;  /* 0x0000001a98e50981 */ /* 0x000122000c1e1100 */
[----:B------:R-:W-:-:S02]  /*3610*/  @!P3 IMAD.MOV R160, RZ, RZ, -R160 ;  /* 0x000000ffffa0b224 */ /* 0x000fc400078e0aa0 */
[----:B------:R-:W-:Y:S01]  /*3620*/  @!P1 IMAD.MOV R182, RZ, RZ, -R182 ;  /* 0x000000ffffb69224 */ /* 0x000fe200078e0ab6 */
[----:B------:R-:W-:Y:S02]  /*3630*/  PLOP3.LUT P1, PT, PT, PT, UP1, 0x80, 0x8 ;  /* 0x000000000008781c */ /* 0x000fe40003f2f018 */
[----:B0-----:R-:W-:Y:S02]  /*3640*/  IADD3 R152, P3, PT, R161, R196, RZ ;  /* 0x000000c4a1987210 */ /* 0x001fe40007f7e0ff */
[----:B------:R-:W-:Y:S02]  /*3650*/  ISETP.LT.AND P1, PT, R147, UR29, P1 ;  /* 0x0000001d93007c0c */ /* 0x000fe40008f21270 */
[----:B------:R-:W-:Y:S02]  /*3660*/  LEA.HI.X.SX32 R161, R161, R199, 0x1, P3 ;  /* 0x000000c7a1a17211 */ /* 0x000fe400018f0eff */
[----:B------:R-:W-:Y:S02]  /*3670*/  ISETP.GE.AND P6, PT, R44, RZ, PT ;  /* 0x000000ff2c00720c */ /* 0x000fe40003fc6270 */
[----:B------:R-:W-:Y:S01]  /*3680*/  ISETP.GE.AND P3, PT, R59, RZ, PT ;  /* 0x000000ff3b00720c */ /* 0x000fe20003f66270 */
[----:B------:R-:W-:Y:S01]  /*3690*/  @!P2 IMAD.MOV R186, RZ, RZ, -R186 ;  /* 0x000000ffffbaa224 */ /* 0x000fe200078e0aba */
[----:B------:R-:W-:-:S02]  /*36a0*/  SEL R163, R171, R160, !P5 ;  /* 0x000000a0aba37207 */ /* 0x000fc40006800000 */
[----:B------:R-:W-:Y:S02]  /*36b0*/  LOP3.LUT R150, R5, 0x6, RZ, 0xfc, !PT ;  /* 0x0000000605967812 */ /* 0x000fe400078efcff */
[----:B------:R-:W-:Y:S01]  /*36c0*/  PLOP3.LUT P2, PT, PT, PT, UP1, 0x80, 0x8 ;  /* 0x000000000008781c */ /* 0x000fe20003f4f018 */
[----:B------:R-:W-:-:S03]  /*36d0*/  IMAD R163, R163, UR8, RZ ;  /* 0x00000008a3a37c24 */ /* 0x000fc6000f8e02ff */
[----:B------:R-:W-:Y:S01]  /*36e0*/  ISETP.LT.AND P2, PT, R150, UR29, P2 ;  /* 0x0000001d96007c0c */ /* 0x000fe20009741270 */
[----:B------:R-:W-:Y:S02]  /*36f0*/  @P1 IMAD.MOV.U32 R158, RZ, RZ, R148 ;  /* 0x000000ffff9e1224 */ /* 0x000fe400078e0094 */
[----:B------:R-:W-:Y:S01]  /*3700*/  @!P6 IMAD.MOV R184, RZ, RZ, -R184 ;  /* 0x000000ffffb8e224 */ /* 0x000fe200078e0ab8 */
[----:B------:R-:W-:Y:S01]  /*3710*/  IADD3 R154, P6, PT, R163, R196, RZ ;  /* 0x000000c4a39a7210 */ /* 0x000fe20007fde0ff */
[----:B------:R-:W-:Y:S01]  /*3720*/  @!P3 IMAD.MOV R190, RZ, RZ, -R190 ;  /* 0x000000ffffbeb224 */ /* 0x000fe200078e0abe */
[----:B------:R-:W-:Y:S01]  /*3730*/  ISETP.GE.AND P3, PT, R49, RZ, PT ;  /* 0x000000ff3100720c */ /* 0x000fe20003f66270 */
[----:B------:R-:W-:Y:S01]  /*3740*/  @P0 IMAD.MOV.U32 R160, RZ, RZ, R152 ;  /* 0x000000ffffa00224 */ /* 0x000fe200078e0098 */
[----:B------:R-:W5:Y:S01]  /*3750*/  @P1 LDG.E.U8 R242, desc[UR26][R158.64] ;  /* 0x0000001a9ef21981 */ /* 0x000f62000c1e1100 */
[----:B------:R-:W-:Y:S02]  /*3760*/  LEA.HI.X.SX32 R163, R163, R199, 0x1, P6 ;  /* 0x000000c7a3a37211 */ /* 0x000fe400030f0eff */
[----:B------:R-:W-:Y:S01]  /*3770*/  ISETP.GE.AND P1, PT, R52, RZ, PT ;  /* 0x000000ff3400720c */ /* 0x000fe20003f26270 */
[----:B------:R0:W5:Y:S01]  /*3780*/  @P0 LDG.E.U8 R227, desc[UR26][R160.64] ;  /* 0x0000001aa0e30981 */ /* 0x000162000c1e1100 */
[----:B------:R-:W-:Y:S01]  /*3790*/  ISETP.GE.AND P6, PT, R48, RZ, PT ;  /* 0x000000ff3000720c */ /* 0x000fe20003fc6270 */
[----:B------:R-:W-:-:S02]  /*37a0*/  @P2 IMAD.MOV.U32 R164, RZ, RZ, R138 ;  /* 0x000000ffffa42224 */ /* 0x000fc400078e008a */
[----:B------:R-:W-:-:S03]  /*37b0*/  @P2 IMAD.MOV.U32 R165, RZ, RZ, R149 ;  /* 0x000000ffffa52224 */ /* 0x000fc600078e0095 */
[----:B------:R-:W-:Y:S01]  /*37c0*/  @!P3 IMAD.MOV R175, RZ, RZ, -R175 ;  /* 0x000000ffffafb224 */ /* 0x000fe200078e0aaf */
[----:B0-----:R-:W-:Y:S01]  /*37d0*/  SEL R160, R171, R190, !P5 ;  /* 0x000000beaba07207 */ /* 0x001fe20006800000 */
[----:B------:R-:W-:Y:S01]  /*37e0*/  IMAD.MOV.U32 R190, RZ, RZ, R156 ;  /* 0x000000ffffbe7224 */ /* 0x000fe200078e009c */
[----:B------:R0:W5:Y:S01]  /*37f0*/  @P2 LDG.E.U8 R240, desc[UR26][R164.64] ;  /* 0x0000001aa4f02981 */ /* 0x000162000c1e1100 */
[----:B------:R-:W-:Y:S02]  /*3800*/  LOP3.LUT R156, R5, 0x16, RZ, 0xfc, !PT ;  /* 0x00000016059c7812 */ /* 0x000fe400078efcff */
[----:B------:R-:W-:Y:S01]  /*3810*/  IMAD R160, R160, UR8, RZ ;  /* 0x00000008a0a07c24 */ /* 0x000fe2000f8e02ff */
[----:B------:R-:W-:Y:S02]  /*3820*/  PLOP3.LUT P3, PT, PT, PT, UP1, 0x80, 0x8 ;  /* 0x000000000008781c */ /* 0x000fe40003f6f018 */
[----:B------:R-:W-:Y:S01]  /*3830*/  ISETP.GE.AND P2, PT, R53, RZ, PT ;  /* 0x000000ff3500720c */ /* 0x000fe20003f46270 */
[----:B------:R-:W-:Y:S01]  /*3840*/  @!P1 IMAD.MOV R190, RZ, RZ, -R190 ;  /* 0x000000ffffbe9224 */ /* 0x000fe200078e0abe */
[----:B------:R-:W-:Y:S01]  /*3850*/  ISETP.LT.AND P1, PT, R156, UR29, P3 ;  /* 0x0000001d9c007c0c */ /* 0x000fe20009f21270 */
[----:B------:R-:W-:Y:S01]  /*3860*/  @!P6 IMAD.MOV R188, RZ, RZ, -R188 ;  /* 0x000000ffffbce224 */ /* 0x000fe200078e0abc */
[----:B------:R-:W-:-:S02]  /*3870*/  IADD3 R158, P6, PT, R160, R196, RZ ;  /* 0x000000c4a09e7210 */ /* 0x000fc40007fde0ff */
[----:B------:R-:W-:Y:S01]  /*3880*/  ISETP.GE.AND P3, PT, R64, RZ, PT ;  /* 0x000000ff4000720c */ /* 0x000fe20003f66270 */
[----:B------:R-:W-:Y:S01]  /*3890*/  @P0 IMAD.MOV.U32 R162, RZ, RZ, R154 ;  /* 0x000000ffffa20224 */ /* 0x000fe200078e009a */
[----:B0-----:R-:W-:Y:S02]  /*38a0*/  LEA.HI.X.SX32 R165, R160, R199, 0x1, P6 ;  /* 0x000000c7a0a57211 */ /* 0x001fe400030f0eff */
[----:B------:R-:W-:Y:S02]  /*38b0*/  ISETP.GE.AND P6, PT, R56, RZ, PT ;  /* 0x000000ff3800720c */ /* 0x000fe40003fc6270 */
[----:B------:R0:W5:Y:S01]  /*38c0*/  @P0 LDG.E.U8 R225, desc[UR26][R162.64] ;  /* 0x0000001aa2e10981 */ /* 0x000162000c1e1100 */
[----:B------:R-:W-:Y:S01]  /*38d0*/  @!P2 IMAD.MOV R192, RZ, RZ, -R192 ;  /* 0x000000ffffc0a224 */ /* 0x000fe200078e0ac0 */
[----:B------:R-:W-:Y:S02]  /*38e0*/  LOP3.LUT R160, R5, 0x26, RZ, 0xfc, !PT ;  /* 0x0000002605a07812 */ /* 0x000fe400078efcff */
[----:B------:R-:W-:Y:S01]  /*38f0*/  PLOP3.LUT P2, PT, PT, PT, UP1, 0x80, 0x8 ;  /* 0x000000000008781c */ /* 0x000fe20003f4f018 */
[----:B0-----:R-:W-:-:S03]  /*3900*/  IMAD.MOV.U32 R162, RZ, RZ, R167 ;  /* 0x000000ffffa27224 */ /* 0x001fc600078e00a7 */
[----:B------:R-:W-:Y:S01]  /*3910*/  ISETP.LT.AND P2, PT, R160, UR29, P2 ;  /* 0x0000001da0007c0c */ /* 0x000fe20009741270 */
[----:B------:R-:W-:Y:S01]  /*3920*/  @!P3 IMAD.MOV R162, RZ, RZ, -R162 ;  /* 0x000000ffffa2b224 */ /* 0x000fe200078e0aa2 */
[----:B------:R-:W-:Y:S01]  /*3930*/  ISETP.GE.AND P3, PT, R57, RZ, PT ;  /* 0x000000ff3900720c */ /* 0x000fe20003f66270 */
[----:B------:R-:W-:Y:S01]  /*3940*/  @!P6 IMAD.MOV R194, RZ, RZ, -R194 ;  /* 0x000000ffffc2e224 */ /* 0x000fe200078e0ac2 */
[----:B------:R-:W-:Y:S02]  /*3950*/  ISETP.GE.AND P6, PT, R60, RZ, PT ;  /* 0x000000ff3c00720c */ /* 0x000fe40003fc6270 */
[----:B------:R-:W-:Y:S01]  /*3960*/  SEL R177, R171, R162, !P5 ;  /* 0x000000a2abb17207 */ /* 0x000fe20006800000 */
[----:B------:R-:W-:Y:S01]  /*3970*/  @P0 IMAD.MOV.U32 R164, RZ, RZ, R158 ;  /* 0x000000ffffa40224 */ /* 0x000fe200078e009e */
[----:B------:R-:W-:Y:S01]  /*3980*/  PRMT R238, RZ, 0x7610, R238 ;  /* 0x00007610ffee7816 */ /* 0x000fe200000000ee */
[----:B------:R-:W-:Y:S02]  /*3990*/  @P1 IMAD.MOV.U32 R166, RZ, RZ, R140 ;  /* 0x000000ffffa61224 */ /* 0x000fe400078e008c */
[----:B------:R-:W-:Y:S01]  /*39a0*/  @P1 IMAD.MOV.U32 R167, RZ, RZ, R151 ;  /* 0x000000ffffa71224 */ /* 0x000fe200078e0097 */
[----:B------:R-:W-:Y:S01]  /*39b0*/  PRMT R236, RZ, 0x7610, R236 ;  /* 0x00007610ffec7816 */ /* 0x000fe200000000ec */
[----:B------:R-:W-:Y:S01]  /*39c0*/  IMAD R177, R177, UR8, RZ ;  /* 0x00000008b1b17c24 */ /* 0x000fe2000f8e02ff */
[----:B------:R0:W5:Y:S01]  /*39d0*/  @P0 LDG.E.U8 R223, desc[UR26][R164.64] ;  /* 0x0000001aa4df0981 */ /* 0x000162000c1e1100 */
[----:B------:R-:W-:-:S02]  /*39e0*/  @P2 IMAD.MOV.U32 R168, RZ, RZ, R144 ;  /* 0x000000ffffa82224 */ /* 0x000fc400078e0090 */
[----:B------:R-:W-:Y:S01]  /*39f0*/  @P2 IMAD.MOV.U32 R169, RZ, RZ, R155 ;  /* 0x000000ffffa92224 */ /* 0x000fe200078e009b */
[----:B------:R1:W5:Y:S01]  /*3a00*/  @P1 LDG.E.U8 R238, desc[UR26][R166.64] ;  /* 0x0000001aa6ee1981 */ /* 0x000362000c1e1100 */
[----:B------:R-:W-:Y:S01]  /*3a10*/  @!P3 IMAD.MOV R202, RZ, RZ, -R202 ;  /* 0x000000ffffcab224 */ /* 0x000fe200078e0aca */
[----:B------:R-:W-:Y:S02]  /*3a20*/  LOP3.LUT R162, R5, 0x36, RZ, 0xfc, !PT ;  /* 0x0000003605a27812 */ /* 0x000fe400078efcff */
[----:B------:R-:W-:Y:S01]  /*3a30*/  PLOP3.LUT P1, PT, PT, PT, UP1, 0x80, 0x8 ;  /* 0x000000000008781c */ /* 0x000fe20003f2f018 */
[----:B------:R3:W5:Y:S01]  /*3a40*/  @P2 LDG.E.U8 R236, desc[UR26][R168.64] ;  /* 0x0000001aa8ec2981 */ /* 0x000762000c1e1100 */
[C---:B0-----:R-:W-:Y:S01]  /*3a50*/  IADD3 R164, P3, PT, R177.reuse, R196, RZ ;  /* 0x000000c4b1a47210 */ /* 0x041fe20007f7e0ff */
[----:B------:R-:W-:Y:S01]  /*3a60*/  @!P6 IMAD.MOV R174, RZ, RZ, -R174 ;  /* 0x000000ffffaee224 */ /* 0x000fe200078e0aae */
[----:B------:R-:W-:Y:S02]  /*3a70*/  ISETP.LT.AND P1, PT, R162, UR29, P1 ;  /* 0x0000001da2007c0c */ /* 0x000fe40008f21270 */
[----:B-1----:R-:W-:-:S02]  /*3a80*/  LEA.HI.X.SX32 R167, R177, R199, 0x1, P3 ;  /* 0x000000c7b1a77211 */ /* 0x002fc400018f0eff */
[----:B------:R-:W-:Y:S02]  /*3a90*/  ISETP.GE.AND P2, PT, R62, RZ, PT ;  /* 0x000000ff3e00720c */ /* 0x000fe40003f46270 */
[----:B------:R-:W-:Y:S02]  /*3aa0*/  ISETP.GE.AND P6, PT, R66, RZ, PT ;  /* 0x000000ff4200720c */ /* 0x000fe40003fc6270 */
[----:B------:R-:W-:Y:S02]  /*3ab0*/  ISETP.GE.AND P3, PT, R65, RZ, PT ;  /* 0x000000ff4100720c */ /* 0x000fe40003f66270 */
[----:B------:R-:W-:Y:S02]  /*3ac0*/  PRMT R234, RZ, 0x7610, R234 ;  /* 0x00007610ffea7816 */ /* 0x000fe400000000ea */
[C---:B------:R-:W-:Y:S01]  /*3ad0*/  SEL R176, R171.reuse, R176, !P5 ;  /* 0x000000b0abb07207 */ /* 0x040fe20006800000 */
[----:B---3--:R-:W-:Y:S01]  /*3ae0*/  @P1 IMAD.MOV.U32 R168, RZ, RZ, R146 ;  /* 0x000000ffffa81224 */ /* 0x008fe200078e0092 */
[----:B------:R-:W-:Y:S01]  /*3af0*/  SEL R178, R171, R178, !P5 ;  /* 0x000000b2abb27207 */ /* 0x000fe20006800000 */
[----:B------:R-:W-:-:S02]  /*3b00*/  @P1 IMAD.MOV.U32 R169, RZ, RZ, R157 ;  /* 0x000000ffffa91224 */ /* 0x000fc400078e009d */
[----:B------:R-:W-:Y:S02]  /*3b10*/  @!P2 IMAD.MOV R173, RZ, RZ, -R173 ;  /* 0x000000ffffada224 */ /* 0x000fe400078e0aad */
[----:B------:R-:W-:Y:S01]  /*3b20*/  @!P6 IMAD.MOV R170, RZ, RZ, -R170 ;  /* 0x000000ffffaae224 */ /* 0x000fe200078e0aaa */
[----:B------:R-:W-:Y:S01]  /*3b30*/  PRMT R221, RZ, 0x7610, R221 ;  /* 0x00007610ffdd7816 */ /* 0x000fe200000000dd */
[----:B------:R-:W-:Y:S01]  /*3b40*/  @!P3 IMAD.MOV R172, RZ, RZ, -R172 ;  /* 0x000000ffffacb224 */ /* 0x000fe200078e0aac */
[C---:B------:R-:W-:Y:S01]  /*3b50*/  SEL R191, R171.reuse, R202, !P5 ;  /* 0x000000caabbf7207 */ /* 0x040fe20006800000 */
[----:B------:R-:W-:Y:S01]  /*3b60*/  @P0 IMAD.MOV.U32 R166, RZ, RZ, R164 ;  /* 0x000000ffffa60224 */ /* 0x000fe200078e00a4 */
[----:B------:R0:W3:Y:S01]  /*3b70*/  @P1 LDG.E.U8 R234, desc[UR26][R168.64] ;  /* 0x0000001aa8ea1981 */ /* 0x0000e2000c1e1100 */
[C---:B------:R-:W-:Y:S02]  /*3b80*/  SEL R180, R171.reuse, R180, !P5 ;  /* 0x000000b4abb47207 */ /* 0x040fe40006800000 */
[C---:B------:R-:W-:Y:S01]  /*3b90*/  SEL R182, R171.reuse, R182, !P5 ;  /* 0x000000b6abb67207 */ /* 0x040fe20006800000 */
[----:B------:R1:W3:Y:S01]  /*3ba0*/  @P0 LDG.E.U8 R221, desc[UR26][R166.64] ;  /* 0x0000001aa6dd0981 */ /* 0x0002e2000c1e1100 */
[----:B------:R-:W-:-:S02]  /*3bb0*/  SEL R177, R171, R184, !P5 ;  /* 0x000000b8abb17207 */ /* 0x000fc40006800000 */
[C---:B------:R-:W-:Y:S02]  /*3bc0*/  SEL R179, R171.reuse, R186, !P5 ;  /* 0x000000baabb37207 */ /* 0x040fe40006800000 */
[C---:B------:R-:W-:Y:S01]  /*3bd0*/  SEL R181, R171.reuse, R188, !P5 ;  /* 0x000000bcabb57207 */ /* 0x040fe20006800000 */
[----:B0-----:R-:W-:Y:S01]  /*3be0*/  IMAD R169, R176, UR8, RZ ;  /* 0x00000008b0a97c24 */ /* 0x001fe2000f8e02ff */
[C---:B------:R-:W-:Y:S02]  /*3bf0*/  SEL R183, R171.reuse, R175, !P5 ;  /* 0x000000afabb77207 */ /* 0x040fe40006800000 */
[C---:B------:R-:W-:Y:S02]  /*3c00*/  SEL R185, R171.reuse, R190, !P5 ;  /* 0x000000beabb97207 */ /* 0x040fe40006800000 */
[C---:B------:R-:W-:Y:S02]  /*3c10*/  SEL R187, R171.reuse, R192, !P5 ;  /* 0x000000c0abbb7207 */ /* 0x040fe40006800000 */
[----:B------:R-:W-:-:S02]  /*3c20*/  SEL R189, R171, R194, !P5 ;  /* 0x000000c2abbd7207 */ /* 0x000fc40006800000 */
[C---:B------:R-:W-:Y:S02]  /*3c30*/  SEL R193, R171.reuse, R174, !P5 ;  /* 0x000000aeabc17207 */ /* 0x040fe40006800000 */
[C---:B------:R-:W-:Y:S02]  /*3c40*/  SEL R195, R171.reuse, R173, !P5 ;  /* 0x000000adabc37207 */ /* 0x040fe40006800000 */
[C---:B------:R-:W-:Y:S02]  /*3c50*/  SEL R197, R171.reuse, R172, !P5 ;  /* 0x000000acabc57207 */ /* 0x040fe40006800000 */
[----:B------:R-:W-:Y:S01]  /*3c60*/  SEL R202, R171, R170, !P5 ;  /* 0x000000aaabca7207 */ /* 0x000fe20006800000 */
[----:B------:R-:W-:Y:S01]  /*3c70*/  IMAD R171, R178, UR8, RZ ;  /* 0x00000008b2ab7c24 */ /* 0x000fe2000f8e02ff */
[-C--:B-1----:R-:W-:Y:S01]  /*3c80*/  IADD3 R166, P1, PT, R169, R196.reuse, RZ ;  /* 0x000000c4a9a67210 */ /* 0x082fe20007f3e0ff */
[----:B------:R-:W-:Y:S02]  /*3c90*/  IMAD R173, R180, UR8, RZ ;  /* 0x00000008b4ad7c24 */ /* 0x000fe4000f8e02ff */
[----:B------:R-:W-:Y:S01]  /*3ca0*/  IMAD R175, R182, UR8, RZ ;  /* 0x00000008b6af7c24 */ /* 0x000fe2000f8e02ff */
[-C--:B------:R-:W-:Y:S01]  /*3cb0*/  IADD3 R168, P2, PT, R171, R196.reuse, RZ ;  /* 0x000000c4aba87210 */ /* 0x080fe20007f5e0ff */
[----:B------:R-:W-:Y:S01]  /*3cc0*/  IMAD R177, R177, UR8, RZ ;  /* 0x00000008b1b17c24 */ /* 0x000fe2000f8e02ff */
[-C--:B------:R-:W-:Y:S01]  /*3cd0*/  LEA.HI.X.SX32 R169, R169, R199.reuse, 0x1, P1 ;  /* 0x000000c7a9a97211 */ /* 0x080fe200008f0eff */
[----:B------:R-:W-:Y:S01]  /*3ce0*/  IMAD R179, R179, UR8, RZ ;  /* 0x00000008b3b37c24 */ /* 0x000fe2000f8e02ff */
[----:B------:R-:W-:Y:S01]  /*3cf0*/  LEA.HI.X.SX32 R171, R171, R199, 0x1, P2 ;  /* 0x000000c7abab7211 */ /* 0x000fe200010f0eff */
[----:B------:R-:W-:Y:S01]  /*3d00*/  IMAD R181, R181, UR8, RZ ;  /* 0x00000008b5b57c24 */ /* 0x000fe2000f8e02ff */
[-C--:B------:R-:W-:Y:S01]  /*3d10*/  IADD3 R170, P1, PT, R173, R196.reuse, RZ ;  /* 0x000000c4adaa7210 */ /* 0x080fe20007f3e0ff */
[----:B------:R-:W-:Y:S01]  /*3d20*/  IMAD R183, R183, UR8, RZ ;  /* 0x00000008b7b77c24 */ /* 0x000fe2000f8e02ff */
[----:B------:R-:W-:-:S02]  /*3d30*/  IADD3 R172, P2, PT, R175, R196, RZ ;  /* 0x000000c4afac7210 */ /* 0x000fc40007f5e0ff */
[-C--:B------:R-:W-:Y:S01]  /*3d40*/  IADD3 R174, P3, PT, R177, R196.reuse, RZ ;  /* 0x000000c4b1ae7210 */ /* 0x080fe20007f7e0ff */
[----:B------:R-:W-:Y:S01]  /*3d50*/  IMAD R185, R185, UR8, RZ ;  /* 0x00000008b9b97c24 */ /* 0x000fe2000f8e02ff */
[-C--:B------:R-:W-:Y:S01]  /*3d60*/  LEA.HI.X.SX32 R173, R173, R199.reuse, 0x1, P1 ;  /* 0x000000c7adad7211 */ /* 0x080fe200008f0eff */
[----:B------:R-:W-:Y:S01]  /*3d70*/  IMAD R187, R187, UR8, RZ ;  /* 0x00000008bbbb7c24 */ /* 0x000fe2000f8e02ff */
[-C--:B------:R-:W-:Y:S01]  /*3d80*/  LEA.HI.X.SX32 R175, R175, R199.reuse, 0x1, P2 ;  /* 0x000000c7afaf7211 */ /* 0x080fe200010f0eff */
[----:B------:R-:W-:Y:S01]  /*3d90*/  IMAD R189, R189, UR8, RZ ;  /* 0x00000008bdbd7c24 */ /* 0x000fe2000f8e02ff */
[----:B------:R-:W-:Y:S02]  /*3da0*/  LEA.HI.X.SX32 R177, R177, R199, 0x1, P3 ;  /* 0x000000c7b1b17211 */ /* 0x000fe400018f0eff */
[-C--:B------:R-:W-:Y:S02]  /*3db0*/  IADD3 R176, P1, PT, R179, R196.reuse, RZ ;  /* 0x000000c4b3b07210 */ /* 0x080fe40007f3e0ff */
[----:B------:R-:W-:-:S02]  /*3dc0*/  IADD3 R178, P2, PT, R181, R196, RZ ;  /* 0x000000c4b5b27210 */ /* 0x000fc40007f5e0ff */
[-C--:B------:R-:W-:Y:S01]  /*3dd0*/  IADD3 R180, P3, PT, R183, R196.reuse, RZ ;  /* 0x000000c4b7b47210 */ /* 0x080fe20007f7e0ff */
[----:B------:R-:W-:Y:S01]  /*3de0*/  IMAD R191, R191, UR8, RZ ;  /* 0x00000008bfbf7c24 */ /* 0x000fe2000f8e02ff */
[-C--:B------:R-:W-:Y:S01]  /*3df0*/  LEA.HI.X.SX32 R179, R179, R199.reuse, 0x1, P1 ;  /* 0x000000c7b3b37211 */ /* 0x080fe200008f0eff */
        /* <DEDUP_REMOVED lines=8> */
[-C--:B------:R-:W-:Y:S02]  /*3e80*/  IADD3 R186, P3, PT, R189, R196.reuse, RZ ;  /* 0x000000c4bdba7210 */ /* 0x080fe40007f7e0ff */
[-C--:B------:R-:W-:Y:S02]  /*3e90*/  LEA.HI.X.SX32 R185, R185, R199.reuse, 0x1, P1 ;  /* 0x000000c7b9b97211 */ /* 0x080fe400008f0eff */
[-C--:B------:R-:W-:Y:S02]  /*3ea0*/  LEA.HI.X.SX32 R187, R187, R199.reuse, 0x1, P2 ;  /* 0x000000c7bbbb7211 */ /* 0x080fe400010f0eff */
[----:B------:R-:W-:Y:S02]  /*3eb0*/  LEA.HI.X.SX32 R189, R189, R199, 0x1, P3 ;  /* 0x000000c7bdbd7211 */ /* 0x000fe400018f0eff */
[-C--:B------:R-:W-:Y:S02]  /*3ec0*/  IADD3 R188, P1, PT, R191, R196.reuse, RZ ;  /* 0x000000c4bfbc7210 */ /* 0x080fe40007f3e0ff */
[----:B------:R-:W-:-:S02]  /*3ed0*/  IADD3 R190, P2, PT, R193, R196, RZ ;  /* 0x000000c4c1be7210 */ /* 0x000fc40007f5e0ff */
[-C--:B------:R-:W-:Y:S02]  /*3ee0*/  IADD3 R192, P3, PT, R195, R196.reuse, RZ ;  /* 0x000000c4c3c07210 */ /* 0x080fe40007f7e0ff */
[-C--:B------:R-:W-:Y:S02]  /*3ef0*/  IADD3 R194, P5, PT, R197, R196.reuse, RZ ;  /* 0x000000c4c5c27210 */ /* 0x080fe40007fbe0ff */
[----:B------:R-:W-:Y:S02]  /*3f00*/  IADD3 R196, P6, PT, R202, R196, RZ ;  /* 0x000000c4cac47210 */ /* 0x000fe40007fde0ff */
[-C--:B------:R-:W-:Y:S02]  /*3f10*/  LEA.HI.X.SX32 R191, R191, R199.reuse, 0x1, P1 ;  /* 0x000000c7bfbf7211 */ /* 0x080fe400008f0eff */
[-C--:B------:R-:W-:Y:S02]  /*3f20*/  LEA.HI.X.SX32 R193, R193, R199.reuse, 0x1, P2 ;  /* 0x000000c7c1c17211 */ /* 0x080fe400010f0eff */
[----:B------:R-:W-:-:S02]  /*3f30*/  LEA.HI.X.SX32 R195, R195, R199, 0x1, P3 ;  /* 0x000000c7c3c37211 */ /* 0x000fc400018f0eff */
[-C--:B------:R-:W-:Y:S01]  /*3f40*/  LEA.HI.X.SX32 R197, R197, R199.reuse, 0x1, P5 ;  /* 0x000000c7c5c57211 */ /* 0x080fe200028f0eff */
[----:B------:R-:W-:Y:S01]  /*3f50*/  @P0 IMAD.MOV.U32 R203, RZ, RZ, R169 ;  /* 0x000000ffffcb0224 */ /* 0x000fe200078e00a9 */
[----:B------:R-:W-:Y:S01]  /*3f60*/  LEA.HI.X.SX32 R199, R202, R199, 0x1, P6 ;  /* 0x000000c7cac77211 */ /* 0x000fe200030f0eff */
[----:B------:R-:W-:Y:S01]  /*3f70*/  @P0 IMAD.MOV.U32 R202, RZ, RZ, R166 ;  /* 0x000000ffffca0224 */ /* 0x000fe200078e00a6 */
[----:B------:R-:W-:Y:S02]  /*3f80*/  PRMT R219, RZ, 0x7610, R219 ;  /* 0x00007610ffdb7816 */ /* 0x000fe400000000db */
[----:B------:R-:W-:-:S04]  /*3f90*/  PRMT R217, RZ, 0x7610, R217 ;  /* 0x00007610ffd97816 */ /* 0x000fc800000000d9 */
[----:B------:R0:W3:Y:S01]  /*3fa0*/  @P0 LDG.E.U8 R219, desc[UR26][R202.64] ;  /* 0x0000001acadb0981 */ /* 0x0000e2000c1e1100 */
[----:B------:R-:W-:-:S04]  /*3fb0*/  @!UP2 UIADD3 UR4, UPT, UPT, -UR6, 0x100000, URZ ;  /* 0x001000000604a890 */ /* 0x000fc8000fffe1ff */
[----:B------:R-:W-:Y:S02]  /*3fc0*/  @!UP2 USHF.L.U32 UR5, UR4, 0xb, URZ ;  /* 0x0000000b0405a899 */ /* 0x000fe400080006ff */
[----:B------:R-:W-:Y:S01]  /*3fd0*/  @!UP2 USHF.L.U32 UR4, UR4, 0x1, URZ ;  /* 0x000000010404a899 */ /* 0x000fe200080006ff */
[----:B------:R-:W-:Y:S01]  /*3fe0*/  PRMT R215, RZ, 0x7610, R215 ;  /* 0x00007610ffd77816 */ /* 0x000fe200000000d7 */
[----:B0-----:R-:W-:Y:S02]  /*3ff0*/  @P0 IMAD.MOV.U32 R202, RZ, RZ, R170 ;  /* 0x000000ffffca0224 */ /* 0x001fe400078e00aa */
[----:B------:R-:W-:-:S05]  /*4000*/  @P0 IMAD.MOV.U32 R203, RZ, RZ, R173 ;  /* 0x000000ffffcb0224 */ /* 0x000fca00078e00ad */
[----:B------:R0:W3:Y:S01]  /*4010*/  @P0 LDG.E.U8 R217, desc[UR26][R202.64] ;  /* 0x0000001acad90981 */ /* 0x0000e2000c1e1100 */
[----:B------:R-:W-:Y:S01]  /*4020*/  VOTEU.ALL UP1, P4 ;  /* 0x0000000000ff7886 */ /* 0x000fe20002020000 */
[----:B------:R-:W-:-:S04]  /*4030*/  PRMT R213, RZ, 0x7610, R213 ;  /* 0x00007610ffd57816 */ /* 0x000fc800000000d5 */
[----:B------:R1:W1:Y:S01]  /*4040*/  @!UP1 SYNCS.EXCH.64 URZ, [UR13+0x4008], UR4 ;  /* 0x004008040dff95b2 */ /* 0x0002620008000100 */
[----:B0-----:R-:W-:Y:S02]  /*4050*/  @P0 IMAD.MOV.U32 R202, RZ, RZ, R174 ;  /* 0x000000ffffca0224 */ /* 0x001fe400078e00ae */
[----:B------:R-:W-:-:S05]  /*4060*/  @P0 IMAD.MOV.U32 R203, RZ, RZ, R177 ;  /* 0x000000ffffcb0224 */ /* 0x000fca00078e00b1 */
[----:B------:R0:W3:Y:S04]  /*4070*/  @P0 LDG.E.U8 R215, desc[UR26][R202.64] ;  /* 0x0000001acad70981 */ /* 0x0000e8000c1e1100 */
[----:B--2---:R2:W-:Y:S01]  /*4080*/  STS.U8 [R67+UR13], R211 ;  /* 0x000000d343007988 */ /* 0x0045e2000800000d */
[----:B0-----:R-:W-:Y:S02]  /*4090*/  @P0 IMAD.MOV.U32 R202, RZ, RZ, R178 ;  /* 0x000000ffffca0224 */ /* 0x001fe400078e00b2 */
[----:B------:R-:W-:Y:S01]  /*40a0*/  @P0 IMAD.MOV.U32 R203, RZ, RZ, R181 ;  /* 0x000000ffffcb0224 */ /* 0x000fe200078e00b5 */
[----:B--2---:R-:W-:-:S04]  /*40b0*/  PRMT R211, RZ, 0x7610, R211 ;  /* 0x00007610ffd37816 */ /* 0x004fc800000000d3 */
[----:B------:R0:W2:Y:S04]  /*40c0*/  @P0 LDG.E.U8 R213, desc[UR26][R202.64] ;  /* 0x0000001acad50981 */ /* 0x0000a8000c1e1100 */
[----:B------:R1:W-:Y:S01]  /*40d0*/  STS.U8 [R67+UR13+0x200], R209 ;  /* 0x000200d143007988 */ /* 0x0003e2000800000d */
[----:B0-----:R-:W-:Y:S02]  /*40e0*/  @P0 IMAD.MOV.U32 R202, RZ, RZ, R182 ;  /* 0x000000ffffca0224 */ /* 0x001fe400078e00b6 */
[----:B------:R-:W-:Y:S01]  /*40f0*/  @P0 IMAD.MOV.U32 R203, RZ, RZ, R185 ;  /* 0x000000ffffcb0224 */ /* 0x000fe200078e00b9 */
[----:B-1----:R-:W-:-:S04]  /*4100*/  PRMT R209, RZ, 0x7610, R209 ;  /* 0x00007610ffd17816 */ /* 0x002fc800000000d1 */
[----:B------:R0:W2:Y:S04]  /*4110*/  @P0 LDG.E.U8 R211, desc[UR26][R202.64] ;  /* 0x0000001acad30981 */ /* 0x0000a8000c1e1100 */
[----:B----4-:R1:W-:Y:S01]  /*4120*/  STS.U8 [R67+UR13+0x400], R207 ;  /* 0x000400cf43007988 */ /* 0x0103e2000800000d */
[----:B0-----:R-:W-:Y:S02]  /*4130*/  @P0 IMAD.MOV.U32 R202, RZ, RZ, R186 ;  /* 0x000000ffffca0224 */ /* 0x001fe400078e00ba */
[----:B------:R-:W-:Y:S01]  /*4140*/  @P0 IMAD.MOV.U32 R203, RZ, RZ, R189 ;  /* 0x000000ffffcb0224 */ /* 0x000fe200078e00bd */
[----:B-1----:R-:W-:-:S04]  /*4150*/  PRMT R207, RZ, 0x7610, R207 ;  /* 0x00007610ffcf7816 */ /* 0x002fc800000000cf */
[----:B------:R0:W4:Y:S04]  /*4160*/  @P0 LDG.E.U8 R209, desc[UR26][R202.64] ;  /* 0x0000001acad10981 */ /* 0x000128000c1e1100 */
[----:B-----5:R1:W-:Y:S01]  /*4170*/  STS.U8 [R67+UR13+0x600], R205 ;  /* 0x000600cd43007988 */ /* 0x0203e2000800000d */
[----:B0-----:R-:W-:Y:S02]  /*4180*/  @P0 IMAD.MOV.U32 R202, RZ, RZ, R190 ;  /* 0x000000ffffca0224 */ /* 0x001fe400078e00be */
[----:B------:R-:W-:Y:S01]  /*4190*/  @P0 IMAD.MOV.U32 R203, RZ, RZ, R193 ;  /* 0x000000ffffcb0224 */ /* 0x000fe200078e00c1 */
[----:B-1----:R-:W-:-:S04]  /*41a0*/  PRMT R205, RZ, 0x7610, R205 ;  /* 0x00007610ffcd7816 */ /* 0x002fc800000000cd */
[----:B------:R0:W5:Y:S04]  /*41b0*/  @P0 LDG.E.U8 R207, desc[UR26][R202.64] ;  /* 0x0000001acacf0981 */ /* 0x000168000c1e1100 */
[----:B------:R1:W-:Y:S01]  /*41c0*/  STS.U8 [R67+UR13+0xa00], R216 ;  /* 0x000a00d843007988 */ /* 0x0003e2000800000d */
[----:B0-----:R-:W-:Y:S02]  /*41d0*/  @P0 IMAD.MOV.U32 R202, RZ, RZ, R194 ;  /* 0x000000ffffca0224 */ /* 0x001fe400078e00c2 */
[----:B------:R-:W-:Y:S01]  /*41e0*/  @P0 IMAD.MOV.U32 R203, RZ, RZ, R197 ;  /* 0x000000ffffcb0224 */ /* 0x000fe200078e00c5 */
[----:B-1----:R-:W-:-:S04]  /*41f0*/  PRMT R216, RZ, 0x7610, R216 ;  /* 0x00007610ffd87816 */ /* 0x002fc800000000d8 */
[----:B------:R0:W2:Y:S04]  /*4200*/  @P0 LDG.E.U8 R205, desc[UR26][R202.64] ;  /* 0x0000001acacd0981 */ /* 0x0000a8000c1e1100 */
        /* <DEDUP_REMOVED lines=8> */
[----:B------:R0:W-:Y:S01]  /*4290*/  STS.U8 [R67+UR13+0xe00], R212 ;  /* 0x000e00d443007988 */ /* 0x0001e2000800000d */
[----:B-1----:R-:W-:-:S03]  /*42a0*/  LOP3.LUT R198, R67, 0x10, RZ, 0x3c, !PT ;  /* 0x0000001043c67812 */ /* 0x002fc600078e3cff */
[----:B------:R1:W2:Y:S01]  /*42b0*/  @P0 LDG.E.U8 R214, desc[UR26][R202.64] ;  /* 0x0000001acad60981 */ /* 0x0002a2000c1e1100 */
[----:B0-----:R-:W-:Y:S01]  /*42c0*/  PRMT R212, RZ, 0x7610, R212 ;  /* 0x00007610ffd47816 */ /* 0x001fe200000000d4 */
[----:B-1----:R-:W-:Y:S02]  /*42d0*/  @P0 IMAD.MOV.U32 R202, RZ, RZ, R176 ;  /* 0x000000ffffca0224 */ /* 0x002fe400078e00b0 */
[----:B------:R-:W-:Y:S01]  /*42e0*/  @P0 IMAD.MOV.U32 R203, RZ, RZ, R179 ;  /* 0x000000ffffcb0224 */ /* 0x000fe200078e00b3 */
[----:B------:R0:W-:Y:S04]  /*42f0*/  STS.U8 [R198+UR13+0x80], R210 ;  /* 0x000080d2c6007988 */ /* 0x0001e8000800000d */
[----:B------:R1:W2:Y:S01]  /*4300*/  @P0 LDG.E.U8 R212, desc[UR26][R202.64] ;  /* 0x0000001acad40981 */ /* 0x0002a2000c1e1100 */
[----:B0-----:R-:W-:Y:S01]  /*4310*/  PRMT R210, RZ, 0x7610, R210 ;  /* 0x00007610ffd27816 */ /* 0x001fe200000000d2 */
[----:B-1----:R-:W-:-:S02]  /*4320*/  @P0 IMAD.MOV.U32 R202, RZ, RZ, R180 ;  /* 0x000000ffffca0224 */ /* 0x002fc400078e00b4 */
[----:B------:R-:W-:Y:S01]  /*4330*/  @P0 IMAD.MOV.U32 R203, RZ, RZ, R183 ;  /* 0x000000ffffcb0224 */ /* 0x000fe200078e00b7 */
[----:B------:R0:W-:Y:S04]  /*4340*/  STS.U8 [R198+UR13+0x280], R208 ;  /* 0x000280d0c6007988 */ /* 0x0001e8000800000d */
        /* <DEDUP_REMOVED lines=9> */
[----:B------:R0:W-:Y:S01]  /*43e0*/  STS.U8 [R198+UR13+0x680], R248 ;  /* 0x000680f8c6007988 */ /* 0x0001e2000800000d */
[----:B------:R-:W-:-:S03]  /*43f0*/  PRMT R226, RZ, 0x7610, R226 ;  /* 0x00007610ffe27816 */ /* 0x000fc600000000e2 */
[----:B------:R1:W2:Y:S01]  /*4400*/  @P0 LDG.E.U8 R206, desc[UR26][R202.64] ;  /* 0x0000001acace0981 */ /* 0x0002a2000c1e1100 */
[----:B------:R-:W-:Y:S02]  /*4410*/  PRMT R224, RZ, 0x7610, R224 ;  /* 0x00007610ffe07816 */ /* 0x000fe400000000e0 */
[----:B------:R-:W-:Y:S02]  /*4420*/  PRMT R222, RZ, 0x7610, R222 ;  /* 0x00007610ffde7816 */ /* 0x000fe400000000de */
[----:B------:R-:W-:Y:S02]  /*4430*/  PRMT R220, RZ, 0x7610, R220 ;  /* 0x00007610ffdc7816 */ /* 0x000fe400000000dc */
[----:B------:R-:W-:Y:S01]  /*4440*/  PRMT R218, RZ, 0x7610, R218 ;  /* 0x00007610ffda7816 */ /* 0x000fe200000000da */
[----:B------:R1:W-:Y:S01]  /*4450*/  STS.U8 [R198+UR13+0xa80], R252 ;  /* 0x000a80fcc6007988 */ /* 0x0003e2000800000d */
[----:B0-----:R-:W-:Y:S01]  /*4460*/  PRMT R248, RZ, 0x7610, R248 ;  /* 0x00007610fff87816 */ /* 0x001fe200000000f8 */
[----:B-1----:R-:W-:-:S02]  /*4470*/  @P0 IMAD.MOV.U32 R202, RZ, RZ, R192 ;  /* 0x000000ffffca0224 */ /* 0x002fc400078e00c0 */
[----:B------:R-:W-:Y:S01]  /*4480*/  @P0 IMAD.MOV.U32 R203, RZ, RZ, R195 ;  /* 0x000000ffffcb0224 */ /* 0x000fe200078e00c3 */
[----:B------:R-:W-:Y:S01]  /*4490*/  PRMT R235, RZ, 0x7610, R235 ;  /* 0x00007610ffeb7816 */ /* 0x000fe200000000eb */
[----:B------:R-:W2:Y:S01]  /*44a0*/  @P0 LDG.E.U8 R226, desc[UR26][R68.64] ;  /* 0x0000001a44e20981 */ /* 0x000ea2000c1e1100 */
[----:B------:R-:W-:-:S03]  /*44b0*/  PRMT R233, RZ, 0x7610, R233 ;  /* 0x00007610ffe97816 */ /* 0x000fc600000000e9 */
[----:B------:R0:W4:Y:S01]  /*44c0*/  @P0 LDG.E.U8 R248, desc[UR26][R202.64] ;  /* 0x0000001acaf80981 */ /* 0x000122000c1e1100 */
[----:B------:R-:W-:-:S03]  /*44d0*/  PRMT R252, RZ, 0x7610, R252 ;  /* 0x00007610fffc7816 */ /* 0x000fc600000000fc */
[----:B------:R-:W4:Y:S04]  /*44e0*/  @P0 LDG.E.U8 R224, desc[UR26][R76.64] ;  /* 0x0000001a4ce00981 */ /* 0x000f28000c1e1100 */
[----:B------:R-:W5:Y:S01]  /*44f0*/  @P0 LDG.E.U8 R222, desc[UR26][R84.64] ;  /* 0x0000001a54de0981 */ /* 0x000f62000c1e1100 */
[----:B0-----:R-:W-:Y:S02]  /*4500*/  @P0 IMAD.MOV.U32 R202, RZ, RZ, R196 ;  /* 0x000000ffffca0224 */ /* 0x001fe400078e00c4 */
[----:B------:R-:W-:Y:S01]  /*4510*/  @P0 IMAD.MOV.U32 R203, RZ, RZ, R199 ;  /* 0x000000ffffcb0224 */ /* 0x000fe200078e00c7 */
[----:B------:R-:W5:Y:S04]  /*4520*/  @P0 LDG.E.U8 R220, desc[UR26][R92.64] ;  /* 0x0000001a5cdc0981 */ /* 0x000f68000c1e1100 */
[----:B------:R-:W5:Y:S04]  /*4530*/  @P0 LDG.E.U8 R218, desc[UR26][R100.64] ;  /* 0x0000001a64da0981 */ /* 0x000f68000c1e1100 */
[----:B------:R-:W5:Y:S04]  /*4540*/  @P0 LDG.E.U8 R235, desc[UR26][R108.64] ;  /* 0x0000001a6ceb0981 */ /* 0x000f68000c1e1100 */
[----:B------:R-:W5:Y:S04]  /*4550*/  @P0 LDG.E.U8 R233, desc[UR26][R114.64] ;  /* 0x0000001a72e90981 */ /* 0x000f68000c1e1100 */
[----:B------:R-:W5:Y:S04]  /*4560*/  @P0 LDG.E.U8 R252, desc[UR26][R202.64] ;  /* 0x0000001acafc0981 */ /* 0x000f68000c1e1100 */
[----:B------:R0:W-:Y:S04]  /*4570*/  STS.U8 [R198+UR13+0x880], R200 ;  /* 0x000880c8c6007988 */ /* 0x0001e8000800000d */
[----:B------:R-:W-:Y:S01]  /*4580*/  STS.U8 [R198+UR13+0xc80], R250 ;  /* 0x000c80fac6007988 */ /* 0x000fe2000800000d */
[----:B0-----:R-:W-:-:S03]  /*4590*/  LOP3.LUT R200, R67, 0x20, RZ, 0x3c, !PT ;  /* 0x0000002043c87812 */ /* 0x001fc600078e3cff */
[----:B------:R-:W-:Y:S04]  /*45a0*/  STS.U8 [R198+UR13+0xe80], R251 ;  /* 0x000e80fbc6007988 */ /* 0x000fe8000800000d */
[----:B------:R0:W-:Y:S04]  /*45b0*/  STS.U8 [R200+UR13+0x100], R201 ;  /* 0x000100c9c8007988 */ /* 0x0001e8000800000d */
[----:B------:R1:W-:Y:S01]  /*45c0*/  STS.U8 [R200+UR13+0x300], R237 ;  /* 0x000300edc8007988 */ /* 0x0003e2000800000d */
[----:B0-----:R-:W-:-:S03]  /*45d0*/  LOP3.LUT R201, R67, 0x30, RZ, 0x3c, !PT ;  /* 0x0000003043c97812 */ /* 0x001fc600078e3cff */
[----:B------:R1:W-:Y:S04]  /*45e0*/  STS.U8 [R200+UR13+0x500], R239 ;  /* 0x000500efc8007988 */ /* 0x0003e8000800000d */
        /* <DEDUP_REMOVED lines=12> */
[----:B---3--:R1:W-:Y:S04]  /*46b0*/  STS.U8 [R201+UR13+0xd80], R234 ;  /* 0x000d80eac9007988 */ /* 0x0083e8000800000d */
[----:B------:R1:W-:Y:S04]  /*46c0*/  STS.U8 [R67+UR13+0x1000], R232 ;  /* 0x001000e843007988 */ /* 0x0003e8000800000d */
[----:B------:R1:W-:Y:S04]  /*46d0*/  STS.U8 [R67+UR13+0x1200], R230 ;  /* 0x001200e643007988 */ /* 0x0003e8000800000d */
[----:B------:R1:W-:Y:S01]  /*46e0*/  STS.U8 [R67+UR13+0x1400], R228 ;  /* 0x001400e443007988 */ /* 0x0003e2000800000d */
[----:B------:R-:W-:-:S04]  /*46f0*/  UISETP.NE.U32.AND UP1, UPT, UR7, URZ, UPT ;  /* 0x000000ff0700728c */ /* 0x000fc8000bf25070 */
[----:B------:R-:W-:Y:S02]  /*4700*/  UISETP.LT.OR UP2, UPT, UR31, 0x40, UP1 ;  /* 0x000000401f00788c */ /* 0x000fe40008f41670 */
[----:B------:R-:W-:Y:S01]  /*4710*/  UISETP.GE.AND UP3, UPT, UR31, 0x80, UPT ;  /* 0x000000801f00788c */ /* 0x000fe2000bf66270 */
[----:B--2---:R1:W-:Y:S04]  /*4720*/  STS.U8 [R67+UR13+0x1600], R226 ;  /* 0x001600e243007988 */ /* 0x0043e8000800000d */
[----:B----4-:R1:W-:Y:S04]  /*4730*/  STS.U8 [R67+UR13+0x1800], R224 ;  /* 0x001800e043007988 */ /* 0x0103e8000800000d */
[----:B-----5:R1:W-:Y:S04]  /*4740*/  STS.U8 [R67+UR13+0x1a00], R222 ;  /* 0x001a00de43007988 */ /* 0x0203e8000800000d */
        /* <DEDUP_REMOVED lines=25> */
[----:B------:R1:W-:Y:S01]  /*48e0*/  STS.U8 [R201+UR13+0x1f80], R252 ;  /* 0x001f80fcc9007988 */ /* 0x0003e2000800000d */
[----:B------:R0:W-:Y:S06]  /*48f0*/  MEMBAR.ALL.CTA ;  /* 0x0000000000007992 */ /* 0x0001ec0000008000 */
[----:B0-----:R-:W0:Y:S02]  /*4900*/  FENCE.VIEW.ASYNC.S ;  /* 0x00000000000073c6 */ /* 0x001e240000000000 */
[----:B0-----:R-:W-:Y:S06]  /*4910*/  BAR.SYNC.DEFER_BLOCKING 0x0 ;  /* 0x0000000000007b1d */ /* 0x001fec0000010000 */
[----:B------:R-:W-:Y:S05]  /*4920*/  BRA.U UP2, `(.L_x_6) ;  /* 0x0000000102687547 */ /* 0x000fea000b800000 */
[----:B------:R-:W-:Y:S02]  /*4930*/  UIADD3 UR4, UPT, UPT, UR13, 0x1000, URZ ;  /* 0x000010000d047890 */ /* 0x000fe4000fffe0ff */
[----:B------:R-:W-:Y:S02]  /*4940*/  USHF.R.U32.HI UR6, URZ, 0x4, UR13 ;  /* 0x00000004ff067899 */ /* 0x000fe4000801160d */
[----:B------:R-:W-:Y:S02]  /*4950*/  USHF.R.U32.HI UR4, URZ, 0x4, UR4 ;  /* 0x00000004ff047899 */ /* 0x000fe40008011604 */
[----:B------:R-:W-:Y:S02]  /*4960*/  USGXT.U32 UR6, UR6, 0xe ;  /* 0x0000000e0606789a */ /* 0x000fe40008000000 */
[----:B------:R-:W-:Y:S01]  /*4970*/  USGXT.U32 UR8, UR4, 0xe ;  /* 0x0000000e0408789a */ /* 0x000fe20008000000 */
[----:B------:R-:W-:Y:S01]  /*4980*/  UMOV UR10, 0xffffff80 ;  /* 0xffffff80000a7882 */ /* 0x000fe20000000000 */
[----:B------:R-:W-:Y:S01]  /*4990*/  UMOV UR11, 0x7fffbfdf ;  /* 0x7fffbfdf000b7882 */ /* 0x000fe20000000000 */
[----:B------:R-:W-:Y:S01]  /*49a0*/  UMOV UR16, 0xfffffffe ;  /* 0xfffffffe00107882 */ /* 0x000fe20000000000 */
[----:B------:R-:W-:Y:S01]  /*49b0*/  UMOV UR17, 0x7fffbfdf ;  /* 0x7fffbfdf00117882 */ /* 0x000fe20000000000 */
[----:B------:R-:W-:Y:S01]  /*49c0*/  UMOV UR7, URZ ;  /* 0x000000ff00077c82 */ /* 0x000fe20008000000 */
[----:B------:R-:W-:Y:S01]  /*49d0*/  UMOV UR9, URZ ;  /* 0x000000ff00097c82 */ /* 0x000fe20008000000 */
[----:B------:R-:W-:-:S02]  /*49e0*/  UIADD3.64 UR10, UPT, UPT, UR6, -UR10, URZ ;  /* 0x8000000a060a7297 */ /* 0x000fc4000fffe0ff */
[----:B------:R-:W-:Y:S01]  /*49f0*/  UIADD3.64 UR16, UPT, UPT, UR8, -UR16, URZ ;  /* 0x8000001008107297 */ /* 0x000fe2000fffe0ff */
[----:B------:R-:W-:Y:S01]  /*4a00*/  UMOV UR18, 0x0 ;  /* 0x0000000000127882 */ /* 0x000fe20000000000 */
[----:B------:R-:W-:Y:S01]  /*4a10*/  UMOV UR19, 0x4108490 ;  /* 0x0410849000137882 */ /* 0x000fe20000000000 */
[----:B------:R-:W-:Y:S01]  /*4a20*/  UMOV UR4, UR15 ;  /* 0x0000000f00047c82 */ /* 0x000fe20008000000 */
[----:B------:R-:W-:Y:S01]  /*4a30*/  UMOV UR5, URZ ;  /* 0x000000ff00057c82 */ /* 0x000fe20008000000 */
[----:B------:R-:W-:Y:S01]  /*4a40*/  UMOV UR7, 0x80004020 ;  /* 0x8000402000077882 */ /* 0x000fe20000000000 */
[----:B------:R-:W-:Y:S01]  /*4a50*/  UMOV UR9, 0x80004020 ;  /* 0x8000402000097882 */ /* 0x000fe20000000000 */
[----:B------:R-:W-:Y:S01]  /*4a60*/  UMOV UR20, 0x0 ;  /* 0x0000000000147882 */ /* 0x000fe20000000000 */
[----:B------:R-:W-:Y:S01]  /*4a70*/  UMOV UR21, 0x4108490 ;  /* 0x0410849000157882 */ /* 0x000fe20000000000 */
[----:B------:R-:W-:Y:S01]  /*4a80*/  UMOV UR4, UR4 ;  /* 0x0000000400047c82 */ /* 0x000fe20008000000 */
[----:B------:R0:W-:Y:S01]  /*4a90*/  UTCQMMA gdesc[UR6], gdesc[UR8], tmem[UR12], tmem[UR18], idesc[UR19], !UPT ;  /* 0x00ff1208060075ea */ /* 0x0001e2000f80030c */
[----:B------:R0:W-:Y:S01]  /*4aa0*/  UTCQMMA gdesc[UR10], gdesc[UR16], tmem[UR12], tmem[UR20], idesc[UR21], UPT ;  /* 0x00ff14100a0075ea */ /* 0x0001e2000b80030c */
[----:B------:R0:W-:Y:S01]  /*4ab0*/  UTCBAR [UR4], URZ ;  /* 0x000000ff040073e9 */ /* 0x0001e200080000ff */
[----:B------:R-:W-:Y:S01]  /*4ac0*/  NOP ;  /* 0x0000000000007918 */ /* 0x000fe20000000000 */
.L_x_6:
[----:B0-----:R-:W-:Y:S01]  /*4ad0*/  UMOV UR4, URZ ;  /* 0x000000ff00047c82 */ /* 0x001fe20008000000 */
[----:B------:R-:W-:Y:S05]  /*4ae0*/  BRA.U !UP3, `(.L_x_7) ;  /* 0x0000001d0bac7547 */ /* 0x000fea000b800000 */
[----:B------:R-:W-:Y:S01]  /*4af0*/  USHF.R.S32.HI UR4, URZ, 0x1f, UR31 ;  /* 0x0000001fff047899 */ /* 0x000fe2000801141f */
[----:B------:R-:W-:Y:S01]  /*4b00*/  IMAD.SHL.U32 R203, R126, 0x40, RZ ;  /* 0x000000407ecb7824 */ /* 0x000fe200078e00ff */
[----:B------:R-:W-:Y:S01]  /*4b10*/  UIADD3 UR5, UPT, UPT, UR13, 0x2000, URZ ;  /* 0x000020000d057890 */ /* 0x000fe2000fffe0ff */
[----:B-1----:R-:W-:Y:S01]  /*4b20*/  IMAD.SHL.U32 R205, R127, 0x40, RZ ;  /* 0x000000407fcd7824 */ /* 0x002fe200078e00ff */
[----:B------:R-:W-:Y:S01]  /*4b30*/  ULEA.HI UR4, UR4, UR31, URZ, 0x6 ;  /* 0x0000001f04047291 */ /* 0x000fe2000f8f30ff */
[----:B------:R-:W-:Y:S01]  /*4b40*/  IMAD.MOV.U32 R126, RZ, RZ, RZ ;  /* 0x000000ffff7e7224 */ /* 0x000fe200078e00ff */
[----:B------:R-:W-:Y:S01]  /*4b50*/  UIADD3 UR6, UPT, UPT, UR13, 0x3000, URZ ;  /* 0x000030000d067890 */ /* 0x000fe2000fffe0ff */
[----:B------:R-:W-:Y:S01]  /*4b60*/  SHF.R.S32.HI R202, RZ, 0x1f, R203 ;  /* 0x0000001fffca7819 */ /* 0x000fe200000114cb */
[----:B------:R-:W-:Y:S01]  /*4b70*/  USHF.R.S32.HI UR4, URZ, 0x6, UR4 ;  /* 0x00000006ff047899 */ /* 0x000fe20008011404 */
[----:B------:R-:W-:Y:S01]  /*4b80*/  SHF.R.S32.HI R204, RZ, 0x1f, R205 ;  /* 0x0000001fffcc7819 */ /* 0x000fe200000114cd */
[----:B------:R-:W-:-:S02]  /*4b90*/  USHF.R.U32.HI UR5, URZ, 0x4, UR5 ;  /* 0x00000004ff057899 */ /* 0x000fc40008011605 */
[----:B------:R-:W-:Y:S02]  /*4ba0*/  USHF.R.U32.HI UR8, URZ, 0x4, UR6 ;  /* 0x00000004ff087899 */ /* 0x000fe40008011606 */
[----:B------:R-:W-:Y:S02]  /*4bb0*/  UISETP.LT.AND UP2, UPT, UR4, 0x2, UPT ;  /* 0x000000020400788c */ /* 0x000fe4000bf41270 */
[----:B------:R-:W-:Y:S02]  /*4bc0*/  USGXT.U32 UR6, UR5, 0xe ;  /* 0x0000000e0506789a */ /* 0x000fe40008000000 */
[----:B------:R-:W-:Y:S02]  /*4bd0*/  USGXT.U32 UR8, UR8, 0xe ;  /* 0x0000000e0808789a */ /* 0x000fe40008000000 */
[----:B------:R-:W-:Y:S01]  /*4be0*/  USEL UR4, UR4, 0x2, !UP2 ;  /* 0x0000000204047887 */ /* 0x000fe2000d000000 */
[----:B------:R-:W-:Y:S01]  /*4bf0*/  UMOV UR16, 0xffffff80 ;  /* 0xffffff8000107882 */ /* 0x000fe20000000000 */
[----:B------:R-:W-:Y:S01]  /*4c00*/  UMOV UR17, 0x7fffbfdf ;  /* 0x7fffbfdf00117882 */ /* 0x000fe20000000000 */
[----:B------:R-:W-:Y:S01]  /*4c10*/  UMOV UR18, 0xfffffffe ;  /* 0xfffffffe00127882 */ /* 0x000fe20000000000 */
[----:B------:R-:W-:Y:S01]  /*4c20*/  UMOV UR19, 0x7fffbfdf ;  /* 0x7fffbfdf00137882 */ /* 0x000fe20000000000 */
[----:B------:R-:W-:Y:S01]  /*4c30*/  UMOV UR7, URZ ;  /* 0x000000ff00077c82 */ /* 0x000fe20008000000 */
[----:B------:R-:W-:Y:S01]  /*4c40*/  UMOV UR9, URZ ;  /* 0x000000ff00097c82 */ /* 0x000fe20008000000 */
[----:B------:R-:W-:-:S02]  /*4c50*/  UIADD3 UR29, UPT, UPT, UR29, -0x40, URZ ;  /* 0xffffffc01d1d7890 */ /* 0x000fc4000fffe0ff */
[----:B------:R-:W-:Y:S02]  /*4c60*/  UIADD3.64 UR16, UPT, UPT, UR6, -UR16, URZ ;  /* 0x8000001006107297 */ /* 0x000fe4000fffe0ff */
[----:B------:R-:W-:Y:S02]  /*4c70*/  UIADD3.64 UR18, UPT, UPT, UR8, -UR18, URZ ;  /* 0x8000001208127297 */ /* 0x000fe4000fffe0ff */
[----:B------:R-:W-:Y:S01]  /*4c80*/  UIADD3 UR28, UPT, UPT, UR4, -0x1, URZ ;  /* 0xffffffff041c7890 */ /* 0x000fe2000fffe0ff */
[----:B------:R-:W-:Y:S01]  /*4c90*/  UMOV UR30, 0x1 ;  /* 0x00000001001e7882 */ /* 0x000fe20000000000 */
[----:B------:R-:W-:-:S10]  /*4ca0*/  UMOV UR5, URZ ;  /* 0x000000ff00057c82 */ /* 0x000fd40008000000 */
.L_x_10:
[C---:B------:R-:W-:Y:S01]  /*4cb0*/  IADD3 R100, P2, PT, R205.reuse, R100, RZ ;  /* 0x00000064cd647210 */ /* 0x040fe20007f5e0ff */
[----:B------:R-:W-:Y:S01]  /*4cc0*/  IMAD.U32 R126, R126, -0x80000000, RZ ;  /* 0x800000007e7e7824 */ /* 0x000fe200078e00ff */
[C---:B------:R-:W-:Y:S02]  /*4cd0*/  IADD3 R164, P1, PT, R205.reuse, R164, RZ ;  /* 0x000000a4cda47210 */ /* 0x040fe40007f3e0ff */
[C---:B------:R-:W-:Y:S01]  /*4ce0*/  IADD3 R196, P6, PT, R205.reuse, R196, RZ ;  /* 0x000000c4cdc47210 */ /* 0x040fe20007fde0ff */
[C---:B------:R-:W-:Y:S01]  /*4cf0*/  IMAD.X R101, R204.reuse, 0x1, R101, P2 ;  /* 0x00000001cc657824 */ /* 0x040fe200010e0665 */
        /* <DEDUP_REMOVED lines=22> */
[----:B------:R-:W-:Y:S01]  /*4e60*/  IADD3 R84, P5, PT, R205, R84, RZ ;  /* 0x00000054cd547210 */ /* 0x000fe20007fbe0ff */
[C---:B------:R-:W-:Y:S01]  /*4e70*/  IMAD.X R9, R204.reuse, 0x1, R9, P2 ;  /* 0x00000001cc097824 */ /* 0x040fe200010e0609 */
[----:B------:R-:W-:Y:S01]  /*4e80*/  IADD3 R128, P2, PT, R203, R128, RZ ;  /* 0x00000080cb807210 */ /* 0x000fe20007f5e0ff */
[C---:B------:R-:W-:Y:S01]  /*4e90*/  IMAD.X R163, R204.reuse, 0x1, R163, P3 ;  /* 0x00000001cca37824 */ /* 0x040fe200018e06a3 */
[C---:B------:R-:W-:Y:S01]  /*4ea0*/  IADD3 R152, P1, PT, R205.reuse, R152, RZ ;  /* 0x00000098cd987210 */ /* 0x040fe20007f3e0ff */
[----:B------:R-:W-:Y:S01]  /*4eb0*/  IMAD.X R85, R204, 0x1, R85, P5 ;  /* 0x00000001cc557824 */ /* 0x000fe200028e0655 */
[----:B------:R-:W-:Y:S01]  /*4ec0*/  IADD3 R184, P6, PT, R205, R184, RZ ;  /* 0x000000b8cdb87210 */ /* 0x000fe20007fde0ff */
[----:B------:R-:W-:Y:S01]  /*4ed0*/  IMAD.X R133, R202, 0x1, R133, P2 ;  /* 0x00000001ca857824 */ /* 0x000fe200010e0685 */
        /* <DEDUP_REMOVED lines=10> */
[C---:B------:R-:W-:Y:S01]  /*4f80*/  IADD3 R176, P1, PT, R205.reuse, R176, RZ ;  /* 0x000000b0cdb07210 */ /* 0x040fe20007f3e0ff */
[----:B------:R-:W-:Y:S01]  /*4f90*/  IMAD.X R121, R202, 0x1, R121, P2 ;  /* 0x00000001ca797824 */ /* 0x000fe200010e0679 */
        /* <DEDUP_REMOVED lines=14> */
[----:B0-----:R-:W0:Y:S01]  /*5080*/  SYNCS.PHASECHK.TRANS64.TRYWAIT P2, [UR15], R126 ;  /* 0x0000007eff0075a7 */ /* 0x001e22000804110f */
        /* <DEDUP_REMOVED lines=10> */
[C---:B------:R-:W-:Y:S01]  /*5130*/  IADD3 R98, P3, PT, R203.reuse, R98, RZ ;  /* 0x00000062cb627210 */ /* 0x040fe20007f7e0ff */
[C---:B------:R-:W-:Y:S01]  /*5140*/  IMAD.X R109, R204.reuse, 0x1, R109, P6 ;  /* 0x00000001cc6d7824 */ /* 0x040fe200030e066d */
        /* <DEDUP_REMOVED lines=54> */
[----:B------:R-:W-:Y:S01]  /*54b0*/  ISETP.GE.AND P6, PT, R5, UR29, PT ;  /* 0x0000001d05007c0c */ /* 0x000fe2000bfc6270 */
[----:B------:R-:W-:Y:S01]  /*54c0*/  IMAD.X R71, R202, 0x1, R71, P5 ;  /* 0x00000001ca477824 */ /* 0x000fe200028e0647 */
[----:B------:R-:W-:Y:S01]  /*54d0*/  ISETP.GE.AND P0, PT, R12, UR29, PT ;  /* 0x0000001d0c007c0c */ /* 0x000fe2000bf06270 */
[----:B------:R-:W-:Y:S01]  /*54e0*/  IMAD.X R15, R202, 0x1, R15, P1 ;  /* 0x00000001ca0f7824 */ /* 0x000fe200008e060f */
[----:B------:R-:W-:Y:S01]  /*54f0*/  PRMT R229, RZ, 0x7610, R229 ;  /* 0x00007610ffe57816 */ /* 0x000fe200000000e5 */
[----:B0-----:R-:W-:Y:S10]  /*5500*/  @!P2 BRA `(.L_x_8) ;  /* 0x0000002800bca947 */ /* 0x001ff40003800000 */
.L_x_16:
[----:B------:R-:W-:Y:S01]  /*5510*/  ISETP.GE.AND P1, PT, R13, UR29, PT ;  /* 0x0000001d0d007c0c */ /* 0x000fe2000bf26270 */
[----:B------:R-:W2:Y:S01]  /*5520*/  @!P6 LDG.E.U8 R229, desc[UR26][R14.64] ;  /* 0x0000001a0ee5e981 */ /* 0x000ea2000c1e1100 */
[----:B------:R-:W-:Y:S02]  /*5530*/  PRMT R231, RZ, 0x7610, R231 ;  /* 0x00007610ffe77816 */ /* 0x000fe400000000e7 */
[----:B------:R-:W-:Y:S02]  /*5540*/  ISETP.GE.AND P2, PT, R21, UR29, PT ;  /* 0x0000001d15007c0c */ /* 0x000fe4000bf46270 */
[----:B------:R-:W-:Y:S02]  /*5550*/  PRMT R233, RZ, 0x7610, R233 ;  /* 0x00007610ffe97816 */ /* 0x000fe400000000e9 */
[----:B------:R-:W3:Y:S01]  /*5560*/  @!P0 LDG.E.U8 R231, desc[UR26][R16.64] ;  /* 0x0000001a10e78981 */ /* 0x000ee2000c1e1100 */
[----:B------:R-:W-:Y:S02]  /*5570*/  ISETP.GE.AND P0, PT, R20, UR29, PT ;  /* 0x0000001d14007c0c */ /* 0x000fe4000bf06270 */
[----:B------:R-:W-:-:S02]  /*5580*/  PRMT R235, RZ, 0x7610, R235 ;  /* 0x00007610ffeb7816 */ /* 0x000fc400000000eb */
[----:B------:R-:W4:Y:S01]  /*5590*/  @!P1 LDG.E.U8 R233, desc[UR26][R18.64] ;  /* 0x0000001a12e99981 */ /* 0x000f22000c1e1100 */
[----:B------:R-:W-:Y:S02]  /*55a0*/  ISETP.GE.AND P1, PT, R25, UR29, PT ;  /* 0x0000001d19007c0c */ /* 0x000fe4000bf26270 */
[----:B------:R-:W-:Y:S01]  /*55b0*/  PRMT R237, RZ, 0x7610, R237 ;  /* 0x00007610ffed7816 */ /* 0x000fe200000000ed */
[----:B------:R-:W-:Y:S02]  /*55c0*/  @!P2 IMAD.MOV.U32 R126, RZ, RZ, R24 ;  /* 0x000000ffff7ea224 */ /* 0x000fe400078e0018 */
[----:B------:R-:W-:-:S03]  /*55d0*/  @!P2 IMAD.MOV.U32 R127, RZ, RZ, R27 ;  /* 0x000000ffff7fa224 */ /* 0x000fc600078e001b */
[----:B------:R-:W5:Y:S01]  /*55e0*/  @!P0 LDG.E.U8 R235, desc[UR26][R22.64] ;  /* 0x0000001a16eb8981 */ /* 0x000f62000c1e1100 */
[----:B------:R-:W-:-:S03]  /*55f0*/  PRMT R239, RZ, 0x7610, R239 ;  /* 0x00007610ffef7816 */ /* 0x000fc600000000ef */
[----:B------:R0:W2:Y:S01]  /*5600*/  @!P2 LDG.E.U8 R237, desc[UR26][R126.64] ;  /* 0x0000001a7eeda981 */ /* 0x0000a2000c1e1100 */
[----:B------:R-:W-:Y:S02]  /*5610*/  ISETP.GE.AND P2, PT, R28, UR29, PT ;  /* 0x0000001d1c007c0c */ /* 0x000fe4000bf46270 */
[----:B------:R-:W-:Y:S02]  /*5620*/  ISETP.GE.AND P3, PT, R32, UR29, PT ;  /* 0x0000001d20007c0c */ /* 0x000fe4000bf66270 */
[----:B------:R-:W-:Y:S01]  /*5630*/  PRMT R241, RZ, 0x7610, R241 ;  /* 0x00007610fff17816 */ /* 0x000fe200000000f1 */
[----:B0-----:R-:W-:Y:S02]  /*5640*/  @!P1 IMAD.MOV.U32 R126, RZ, RZ, R26 ;  /* 0x000000ffff7e9224 */ /* 0x001fe400078e001a */
[----:B------:R-:W-:Y:S01]  /*5650*/  @!P1 IMAD.MOV.U32 R127, RZ, RZ, R29 ;  /* 0x000000ffff7f9224 */ /* 0x000fe200078e001d */
[----:B------:R-:W-:-:S05]  /*5660*/  ISETP.GE.AND P0, PT, R33, UR29, PT ;  /* 0x0000001d21007c0c */ /* 0x000fca000bf06270 */
[----:B------:R-:W2:Y:S04]  /*5670*/  @!P2 LDG.E.U8 R241, desc[UR26][R30.64] ;  /* 0x0000001a1ef1a981 */ /* 0x000ea8000c1e1100 */
[----:B------:R0:W2:Y:S01]  /*5680*/  @!P1 LDG.E.U8 R239, desc[UR26][R126.64] ;  /* 0x0000001a7eef9981 */ /* 0x0000a2000c1e1100 */
[----:B------:R-:W-:Y:S02]  /*5690*/  PRMT R243, RZ, 0x7610, R243 ;  /* 0x00007610fff37816 */ /* 0x000fe400000000f3 */
[----:B------:R-:W-:Y:S02]  /*56a0*/  ISETP.GE.AND P1, PT, R72, UR29, PT ;  /* 0x0000001d48007c0c */ /* 0x000fe4000bf26270 */
[----:B------:R-:W-:Y:S02]  /*56b0*/  PRMT R245, RZ, 0x7610, R245 ;  /* 0x00007610fff57816 */ /* 0x000fe400000000f5 */
[----:B------:R-:W2:Y:S01]  /*56c0*/  @!P3 LDG.E.U8 R243, desc[UR26][R34.64] ;  /* 0x0000001a22f3b981 */ /* 0x000ea2000c1e1100 */
[----:B------:R-:W-:-:S03]  /*56d0*/  PRMT R238, RZ, 0x7610, R238 ;  /* 0x00007610ffee7816 */ /* 0x000fc600000000ee */
[----:B------:R-:W2:Y:S01]  /*56e0*/  @!P0 LDG.E.U8 R245, desc[UR26][R70.64] ;  /* 0x0000001a46f58981 */ /* 0x000ea2000c1e1100 */
[----:B------:R-:W-:Y:S02]  /*56f0*/  ISETP.GE.AND P0, PT, R73, UR29, PT ;  /* 0x0000001d49007c0c */ /* 0x000fe4000bf06270 */
[----:B------:R-:W-:Y:S02]  /*5700*/  PRMT R240, RZ, 0x7610, R240 ;  /* 0x00007610fff07816 */ /* 0x000fe400000000f0 */
[----:B------:R-:W2:Y:S01]  /*5710*/  @!P1 LDG.E.U8 R238, desc[UR26][R74.64] ;  /* 0x0000001a4aee9981 */ /* 0x000ea2000c1e1100 */
[----:B------:R-:W-:Y:S02]  /*5720*/  ISETP.GE.AND P1, PT, R80, UR29, PT ;  /* 0x0000001d50007c0c */ /* 0x000fe4000bf26270 */
[----:B------:R-:W-:Y:S02]  /*5730*/  ISETP.GE.AND P2, PT, R81, UR29, PT ;  /* 0x0000001d51007c0c */ /* 0x000fe4000bf46270 */
[----:B------:R-:W-:-:S04]  /*5740*/  PRMT R242, RZ, 0x7610, R242 ;  /* 0x00007610fff27816 */ /* 0x000fc800000000f2 */
[----:B------:R-:W2:Y:S01]  /*5750*/  @!P0 LDG.E.U8 R240, desc[UR26][R78.64] ;  /* 0x0000001a4ef08981 */ /* 0x000ea2000c1e1100 */
[----:B------:R-:W-:Y:S02]  /*5760*/  ISETP.GE.AND P0, PT, R88, UR29, PT ;  /* 0x0000001d58007c0c */ /* 0x000fe4000bf06270 */
[----:B------:R-:W-:Y:S02]  /*5770*/  PRMT R244, RZ, 0x7610, R244 ;  /* 0x00007610fff47816 */ /* 0x000fe400000000f4 */
[----:B------:R-:W2:Y:S01]  /*5780*/  @!P1 LDG.E.U8 R242, desc[UR26][R82.64] ;  /* 0x0000001a52f29981 */ /* 0x000ea2000c1e1100 */
[----:B------:R-:W-:Y:S02]  /*5790*/  ISETP.GE.AND P1, PT, R89, UR29, PT ;  /* 0x0000001d59007c0c */ /* 0x000fe4000bf26270 */
[----:B------:R-:W-:Y:S01]  /*57a0*/  PRMT R246, RZ, 0x7610, R246 ;  /* 0x00007610fff67816 */ /* 0x000fe200000000f6 */
[----:B------:R-:W2:Y:S01]  /*57b0*/  @!P2 LDG.E.U8 R244, desc[UR26][R86.64] ;  /* 0x0000001a56f4a981 */ /* 0x000ea2000c1e1100 */
[----:B------:R-:W-:-:S02]  /*57c0*/  ISETP.GE.AND P2, PT, R96, UR29, PT ;  /* 0x0000001d60007c0c */ /* 0x000fc4000bf46270 */
[----:B------:R-:W-:Y:S02]  /*57d0*/  PRMT R248, RZ, 0x7610, R248 ;  /* 0x00007610fff87816 */ /* 0x000fe400000000f8 */
[----:B------:R-:W2:Y:S01]  /*57e0*/  @!P0 LDG.E.U8 R246, desc[UR26][R90.64] ;  /* 0x0000001a5af68981 */ /* 0x000ea2000c1e1100 */
[----:B------:R-:W-:Y:S02]  /*57f0*/  ISETP.GE.AND P0, PT, R97, UR29, PT ;  /* 0x0000001d61007c0c */ /* 0x000fe4000bf06270 */
[----:B------:R-:W-:Y:S02]  /*5800*/  PRMT R252, RZ, 0x7610, R252 ;  /* 0x00007610fffc7816 */ /* 0x000fe400000000fc */
[----:B------:R-:W2:Y:S01]  /*5810*/  @!P1 LDG.E.U8 R248, desc[UR26][R94.64] ;  /* 0x0000001a5ef89981 */ /* 0x000ea2000c1e1100 */
[----:B------:R-:W-:-:S03]  /*5820*/  PRMT R250, RZ, 0x7610, R250 ;  /* 0x00007610fffa7816 */ /* 0x000fc600000000fa */
[----:B------:R-:W2:Y:S05]  /*5830*/  @!P2 LDG.E.U8 R252, desc[UR26][R98.64] ;  /* 0x0000001a62fca981 */ /* 0x000eaa000c1e1100 */
[----:B------:R-:W2:Y:S01]  /*5840*/  @!P0 LDG.E.U8 R250, desc[UR26][R102.64] ;  /* 0x0000001a66fa8981 */ /* 0x000ea2000c1e1100 */
[----:B------:R-:W-:Y:S02]  /*5850*/  ISETP.GE.AND P1, PT, R104, UR29, PT ;  /* 0x0000001d68007c0c */ /* 0x000fe4000bf26270 */
[----:B------:R-:W-:-:S11]  /*5860*/  PRMT R251, RZ, 0x7610, R251 ;  /* 0x00007610fffb7816 */ /* 0x000fd600000000fb */
[----:B------:R-:W2:Y:S01]  /*5870*/  @!P1 LDG.E.U8 R251, desc[UR26][R106.64] ;  /* 0x0000001a6afb9981 */ /* 0x000ea2000c1e1100 */
[----:B------:R-:W-:Y:S02]  /*5880*/  ISETP.GE.AND P1, PT, R112, UR29, PT ;  /* 0x0000001d70007c0c */ /* 0x000fe4000bf26270 */
[----:B------:R-:W-:-:S11]  /*5890*/  PRMT R247, RZ, 0x7610, R247 ;  /* 0x00007610fff77816 */ /* 0x000fd600000000f7 */
[----:B0-----:R-:W-:Y:S02]  /*58a0*/  @!P1 IMAD.MOV.U32 R126, RZ, RZ, R116 ;  /* 0x000000ffff7e9224 */ /* 0x001fe400078e0074 */
[----:B------:R-:W-:-:S05]  /*58b0*/  @!P1 IMAD.MOV.U32 R127, RZ, RZ, R119 ;  /* 0x000000ffff7f9224 */ /* 0x000fca00078e0077 */
[----:B------:R0:W3:Y:S01]  /*58c0*/  @!P1 LDG.E.U8 R247, desc[UR26][R126.64] ;  /* 0x0000001a7ef79981 */ /* 0x0000e2000c1e1100 */
[----:B------:R-:W-:Y:S02]  /*58d0*/  ISETP.GE.AND P1, PT, R150, UR29, PT ;  /* 0x0000001d96007c0c */ /* 0x000fe4000bf26270 */
[----:B------:R-:W-:Y:S02]  /*58e0*/  ISETP.GE.AND P0, PT, R105, UR29, PT ;  /* 0x0000001d69007c0c */ /* 0x000fe4000bf06270 */
[----:B------:R-:W-:Y:S02]  /*58f0*/  ISETP.GE.AND P2, PT, R129, UR29, PT ;  /* 0x0000001d81007c0c */ /* 0x000fe4000bf46270 */
[----:B------:R-:W-:Y:S02]  /*5900*/  PRMT R249, RZ, 0x7610, R249 ;  /* 0x00007610fff97816 */ /* 0x000fe400000000f9 */
[----:B------:R-:W-:Y:S02]  /*5910*/  ISETP.GE.AND P3, PT, R156, UR29, PT ;  /* 0x0000001d9c007c0c */ /* 0x000fe4000bf66270 */
[----:B------:R-:W-:-:S03]  /*5920*/  PRMT R206, RZ, 0x7610, R206 ;  /* 0x00007610ffce7816 */ /* 0x000fc600000000ce */
[----:B0-----:R-:W-:Y:S02]  /*5930*/  @!P1 IMAD.MOV.U32 R126, RZ, RZ, R138 ;  /* 0x000000ffff7e9224 */ /* 0x001fe400078e008a */
[----:B------:R-:W-:Y:S01]  /*5940*/  @!P1 IMAD.MOV.U32 R127, RZ, RZ, R149 ;  /* 0x000000ffff7f9224 */ /* 0x000fe200078e0095 */
[----:B------:R-:W4:Y:S01]  /*5950*/  @!P0 LDG.E.U8 R249, desc[UR26][R110.64] ;  /* 0x0000001a6ef98981 */ /* 0x000f22000c1e1100 */
[----:B------:R-:W-:Y:S02]  /*5960*/  ISETP.GE.AND P0, PT, R135, UR29, PT ;  /* 0x0000001d87007c0c */ /* 0x000fe4000bf06270 */
[----:B------:R-:W-:Y:S01]  /*5970*/  PRMT R208, RZ, 0x7610, R208 ;  /* 0x00007610ffd07816 */ /* 0x000fe200000000d0 */
[----:B------:R0:W5:Y:S01]  /*5980*/  @!P1 LDG.E.U8 R206, desc[UR26][R126.64] ;  /* 0x0000001a7ece9981 */ /* 0x000162000c1e1100 */
[----:B------:R-:W-:Y:S02]  /*5990*/  ISETP.GE.AND P1, PT, R113, UR29, PT ;  /* 0x0000001d71007c0c */ /* 0x000fe4000bf26270 */
[----:B------:R-:W-:Y:S01]  /*59a0*/  PRMT R210, RZ, 0x7610, R210 ;  /* 0x00007610ffd27816 */ /* 0x000fe200000000d2 */
[----:B0-----:R-:W-:-:S02]  /*59b0*/  @!P2 IMAD.MOV.U32 R126, RZ, RZ, R130 ;  /* 0x000000ffff7ea224 */ /* 0x001fc400078e0082 */
[----:B------:R-:W-:-:S05]  /*59c0*/  @!P2 IMAD.MOV.U32 R127, RZ, RZ, R137 ;  /* 0x000000ffff7fa224 */ /* 0x000fca00078e0089 */
[----:B------:R0:W5:Y:S01]  /*59d0*/  @!P2 LDG.E.U8 R208, desc[UR26][R126.64] ;  /* 0x0000001a7ed0a981 */ /* 0x000162000c1e1100 */
[----:B------:R-:W-:Y:S02]  /*59e0*/  ISETP.GE.AND P2, PT, R160, UR29, PT ;  /* 0x0000001da0007c0c */ /* 0x000fe4000bf46270 */
[----:B------:R-:W-:Y:S01]  /*59f0*/  PRMT R212, RZ, 0x7610, R212 ;  /* 0x00007610ffd47816 */ /* 0x000fe200000000d4 */
[----:B0-----:R-:W-:Y:S02]  /*5a00*/  @!P3 IMAD.MOV.U32 R126, RZ, RZ, R140 ;  /* 0x000000ffff7eb224 */ /* 0x001fe400078e008c */
        /* <DEDUP_REMOVED lines=27> */
[----:B------:R-:W-:Y:S02]  /*5bc0*/  PRMT R218, RZ, 0x7610, R218 ;  /* 0x00007610ffda7816 */ /* 0x000fe400000000da */
[----:B------:R-:W-:Y:S01]  /*5bd0*/  ISETP.GE.AND P0, PT, R147, UR29, PT ;  /* 0x0000001d93007c0c */ /* 0x000fe2000bf06270 */
[----:B0-----:R-:W-:Y:S02]  /*5be0*/  @!P1 IMAD.MOV.U32 R126, RZ, RZ, R124 ;  /* 0x000000ffff7e9224 */ /* 0x001fe400078e007c */
[----:B------:R-:W-:-:S05]  /*5bf0*/  @!P1 IMAD.MOV.U32 R127, RZ, RZ, R131 ;  /* 0x000000ffff7f9224 */ /* 0x000fca00078e0083 */
[----:B------:R0:W5:Y:S01]  /*5c00*/  @!P1 LDG.E.U8 R211, desc[UR26][R126.64] ;  /* 0x0000001a7ed39981 */ /* 0x000162000c1e1100 */
[----:B------:R-:W-:Y:S01]  /*5c10*/  PRMT R213, RZ, 0x7610, R213 ;  /* 0x00007610ffd57816 */ /* 0x000fe200000000d5 */
[----:B0-----:R-:W-:Y:S02]  /*5c20*/  @!P5 IMAD.MOV.U32 R126, RZ, RZ, R146 ;  /* 0x000000ffff7ed224 */ /* 0x001fe400078e0092 */
[----:B------:R-:W-:-:S05]  /*5c30*/  @!P5 IMAD.MOV.U32 R127, RZ, RZ, R157 ;  /* 0x000000ffff7fd224 */ /* 0x000fca00078e009d */
[----:B------:R0:W5:Y:S01]  /*5c40*/  @!P5 LDG.E.U8 R218, desc[UR26][R126.64] ;  /* 0x0000001a7edad981 */ /* 0x000162000c1e1100 */
[----:B------:R-:W-:Y:S01]  /*5c50*/  PRMT R220, RZ, 0x7610, R220 ;  /* 0x00007610ffdc7816 */ /* 0x000fe200000000dc */
[----:B0-----:R-:W-:Y:S02]  /*5c60*/  @!P2 IMAD.MOV.U32 R126, RZ, RZ, R128 ;  /* 0x000000ffff7ea224 */ /* 0x001fe400078e0080 */
[----:B------:R-:W-:-:S05]  /*5c70*/  @!P2 IMAD.MOV.U32 R127, RZ, RZ, R133 ;  /* 0x000000ffff7fa224 */ /* 0x000fca00078e0085 */
[----:B------:R0:W5:Y:S02]  /*5c80*/  @!P2 LDG.E.U8 R213, desc[UR26][R126.64] ;  /* 0x0000001a7ed5a981 */ /* 0x000164000c1e1100 */
[----:B0-----:R-:W-:Y:S02]  /*5c90*/  @!P0 IMAD.MOV.U32 R126, RZ, RZ, R148 ;  /* 0x000000ffff7e8224 */ /* 0x001fe400078e0094 */
[----:B------:R-:W-:-:S05]  /*5ca0*/  @!P0 IMAD.MOV.U32 R127, RZ, RZ, R159 ;  /* 0x000000ffff7f8224 */ /* 0x000fca00078e009f */
[----:B------:R0:W5:Y:S01]  /*5cb0*/  @!P0 LDG.E.U8 R220, desc[UR26][R126.64] ;  /* 0x0000001a7edc8981 */ /* 0x000162000c1e1100 */
[----:B------:R-:W-:Y:S01]  /*5cc0*/  BAR.SYNC.DEFER_BLOCKING 0x0 ;  /* 0x0000000000007b1d */ /* 0x000fe20000010000 */
[----:B------:R-:W-:Y:S02]  /*5cd0*/  ISETP.GE.AND P1, PT, R4, UR29, PT ;  /* 0x0000001d04007c0c */ /* 0x000fe4000bf26270 */
[----:B------:R-:W-:Y:S02]  /*5ce0*/  PRMT R219, RZ, 0x7610, R219 ;  /* 0x00007610ffdb7816 */ /* 0x000fe400000000db */
[----:B------:R-:W-:-:S09]  /*5cf0*/  PRMT R221, RZ, 0x7610, R221 ;  /* 0x00007610ffdd7816 */ /* 0x000fd200000000dd */
[----:B0-----:R-:W-:Y:S02]  /*5d00*/  @!P1 IMAD.MOV.U32 R126, RZ, RZ, R132 ;  /* 0x000000ffff7e9224 */ /* 0x001fe400078e0084 */
[----:B------:R-:W-:Y:S01]  /*5d10*/  @!P1 IMAD.MOV.U32 R127, RZ, RZ, R141 ;  /* 0x000000ffff7f9224 */ /* 0x000fe200078e008d */
[----:B------:R-:W-:-:S04]  /*5d20*/  PRMT R223, RZ, 0x7610, R223 ;  /* 0x00007610ffdf7816 */ /* 0x000fc800000000df */
[----:B------:R0:W5:Y:S02]  /*5d30*/  @!P1 LDG.E.U8 R219, desc[UR26][R126.64] ;  /* 0x0000001a7edb9981 */ /* 0x000164000c1e1100 */
        /* <DEDUP_REMOVED lines=10> */
[----:B------:R0:W5:Y:S04]  /*5de0*/  @!P1 LDG.E.U8 R225, desc[UR26][R126.64] ;  /* 0x0000001a7ee19981 */ /* 0x000168000c1e1100 */
[----:B--2---:R1:W-:Y:S01]  /*5df0*/  STS.U8 [R67+UR13+0x2000], R229 ;  /* 0x002000e543007988 */ /* 0x0043e2000800000d */
[----:B0-----:R-:W-:Y:S02]  /*5e00*/  @!P1 IMAD.MOV.U32 R126, RZ, RZ, R158 ;  /* 0x000000ffff7e9224 */ /* 0x001fe400078e009e */
[----:B------:R-:W-:Y:S01]  /*5e10*/  @!P1 IMAD.MOV.U32 R127, RZ, RZ, R165 ;  /* 0x000000ffff7f9224 */ /* 0x000fe200078e00a5 */
[----:B-1----:R-:W-:-:S04]  /*5e20*/  PRMT R229, RZ, 0x7610, R229 ;  /* 0x00007610ffe57816 */ /* 0x002fc800000000e5 */
[----:B------:R0:W2:Y:S04]  /*5e30*/  @!P1 LDG.E.U8 R227, desc[UR26][R126.64] ;  /* 0x0000001a7ee39981 */ /* 0x0000a8000c1e1100 */
[----:B---3--:R1:W-:Y:S01]  /*5e40*/  STS.U8 [R67+UR13+0x2200], R231 ;  /* 0x002200e743007988 */ /* 0x0083e2000800000d */
[----:B0-----:R-:W-:Y:S02]  /*5e50*/  @!P1 IMAD.MOV.U32 R126, RZ, RZ, R164 ;  /* 0x000000ffff7e9224 */ /* 0x001fe400078e00a4 */
[----:B------:R-:W-:Y:S01]  /*5e60*/  @!P1 IMAD.MOV.U32 R127, RZ, RZ, R167 ;  /* 0x000000ffff7f9224 */ /* 0x000fe200078e00a7 */
[----:B-1----:R-:W-:-:S04]  /*5e70*/  PRMT R231, RZ, 0x7610, R231 ;  /* 0x00007610ffe77816 */ /* 0x002fc800000000e7 */
[----:B------:R0:W3:Y:S04]  /*5e80*/  @!P1 LDG.E.U8 R229, desc[UR26][R126.64] ;  /* 0x0000001a7ee59981 */ /* 0x0000e8000c1e1100 */
[----:B----4-:R1:W-:Y:S01]  /*5e90*/  STS.U8 [R67+UR13+0x2400], R233 ;  /* 0x002400e943007988 */ /* 0x0103e2000800000d */
[----:B0-----:R-:W-:Y:S02]  /*5ea0*/  @!P1 IMAD.MOV.U32 R126, RZ, RZ, R166 ;  /* 0x000000ffff7e9224 */ /* 0x001fe400078e00a6 */
[----:B------:R-:W-:Y:S01]  /*5eb0*/  @!P1 IMAD.MOV.U32 R127, RZ, RZ, R169 ;  /* 0x000000ffff7f9224 */ /* 0x000fe200078e00a9 */
[----:B-1----:R-:W-:-:S04]  /*5ec0*/  PRMT R233, RZ, 0x7610, R233 ;  /* 0x00007610ffe97816 */ /* 0x002fc800000000e9 */
[----:B------:R0:W4:Y:S04]  /*5ed0*/  @!P1 LDG.E.U8 R231, desc[UR26][R126.64] ;  /* 0x0000001a7ee79981 */ /* 0x000128000c1e1100 */
[----:B-----5:R1:W-:Y:S01]  /*5ee0*/  STS.U8 [R67+UR13+0x2600], R235 ;  /* 0x002600eb43007988 */ /* 0x0203e2000800000d */
[----:B0-----:R-:W-:Y:S02]  /*5ef0*/  @!P1 IMAD.MOV.U32 R126, RZ, RZ, R170 ;  /* 0x000000ffff7e9224 */ /* 0x001fe400078e00aa */
[----:B------:R-:W-:Y:S01]  /*5f00*/  @!P1 IMAD.MOV.U32 R127, RZ, RZ, R173 ;  /* 0x000000ffff7f9224 */ /* 0x000fe200078e00ad */
[----:B-1----:R-:W-:-:S04]  /*5f10*/  PRMT R235, RZ, 0x7610, R235 ;  /* 0x00007610ffeb7816 */ /* 0x002fc800000000eb */
[----:B------:R0:W5:Y:S04]  /*5f20*/  @!P1 LDG.E.U8 R233, desc[UR26][R126.64] ;  /* 0x0000001a7ee99981 */ /* 0x000168000c1e1100 */
[----:B------:R1:W-:Y:S01]  /*5f30*/  STS.U8 [R67+UR13+0x2800], R237 ;  /* 0x002800ed43007988 */ /* 0x0003e2000800000d */
[----:B0-----:R-:W-:Y:S02]  /*5f40*/  @!P1 IMAD.MOV.U32 R126, RZ, RZ, R174 ;  /* 0x000000ffff7e9224 */ /* 0x001fe400078e00ae */
[----:B------:R-:W-:Y:S01]  /*5f50*/  @!P1 IMAD.MOV.U32 R127, RZ, RZ, R177 ;  /* 0x000000ffff7f9224 */ /* 0x000fe200078e00b1 */
[----:B-1----:R-:W-:-:S04]  /*5f60*/  PRMT R237, RZ, 0x7610, R237 ;  /* 0x00007610ffed7816 */ /* 0x002fc800000000ed */
[----:B------:R0:W2:Y:S04]  /*5f70*/  @!P1 LDG.E.U8 R235, desc[UR26][R126.64] ;  /* 0x0000001a7eeb9981 */ /* 0x0000a8000c1e1100 */
        /* <DEDUP_REMOVED lines=54> */
[----:B------:R0:W2:Y:S01]  /*62e0*/  @!P1 LDG.E.U8 R248, desc[UR26][R126.64] ;  /* 0x0000001a7ef89981 */ /* 0x0000a2000c1e1100 */
[----:B------:R-:W-:Y:S02]  /*62f0*/  PRMT R222, RZ, 0x7610, R222 ;  /* 0x00007610ffde7816 */ /* 0x000fe400000000de */
[----:B------:R-:W-:Y:S02]  /*6300*/  PRMT R224, RZ, 0x7610, R224 ;  /* 0x00007610ffe07816 */ /* 0x000fe400000000e0 */
[----:B------:R-:W-:Y:S02]  /*6310*/  PRMT R226, RZ, 0x7610, R226 ;  /* 0x00007610ffe27816 */ /* 0x000fe400000000e2 */
[----:B------:R-:W-:Y:S02]  /*6320*/  PRMT R228, RZ, 0x7610, R228 ;  /* 0x00007610ffe47816 */ /* 0x000fe400000000e4 */
[----:B------:R-:W-:Y:S01]  /*6330*/  PRMT R230, RZ, 0x7610, R230 ;  /* 0x00007610ffe67816 */ /* 0x000fe200000000e6 */
[----:B0-----:R-:W-:Y:S01]  /*6340*/  @!P1 IMAD.MOV.U32 R126, RZ, RZ, R192 ;  /* 0x000000ffff7e9224 */ /* 0x001fe200078e00c0 */
[----:B------:R-:W-:Y:S01]  /*6350*/  PRMT R232, RZ, 0x7610, R232 ;  /* 0x00007610ffe87816 */ /* 0x000fe200000000e8 */
[----:B------:R-:W-:Y:S01]  /*6360*/  @!P1 IMAD.MOV.U32 R127, RZ, RZ, R195 ;  /* 0x000000ffff7f9224 */ /* 0x000fe200078e00c3 */
[----:B------:R-:W-:-:S02]  /*6370*/  PRMT R234, RZ, 0x7610, R234 ;  /* 0x00007610ffea7816 */ /* 0x000fc400000000ea */
[----:B------:R-:W-:Y:S01]  /*6380*/  PRMT R236, RZ, 0x7610, R236 ;  /* 0x00007610ffec7816 */ /* 0x000fe200000000ec */
[----:B------:R0:W-:Y:S01]  /*6390*/  STS.U8 [R200+UR13+0x2100], R250 ;  /* 0x002100fac8007988 */ /* 0x0001e2000800000d */
[----:B------:R-:W-:Y:S02]  /*63a0*/  PRMT R215, RZ, 0x7610, R215 ;  /* 0x00007610ffd77816 */ /* 0x000fe400000000d7 */
[----:B------:R-:W-:Y:S01]  /*63b0*/  PRMT R217, RZ, 0x7610, R217 ;  /* 0x00007610ffd97816 */ /* 0x000fe200000000d9 */
[----:B------:R1:W2:Y:S04]  /*63c0*/  @!P1 LDG.E.U8 R252, desc[UR26][R126.64] ;  /* 0x0000001a7efc9981 */ /* 0x0002a8000c1e1100 */
[----:B------:R-:W2:Y:S01]  /*63d0*/  @!P1 LDG.E.U8 R222, desc[UR26][R6.64] ;  /* 0x0000001a06de9981 */ /* 0x000ea2000c1e1100 */
[----:B0-----:R-:W-:-:S03]  /*63e0*/  PRMT R250, RZ, 0x7610, R250 ;  /* 0x00007610fffa7816 */ /* 0x001fc600000000fa */
[----:B------:R-:W3:Y:S01]  /*63f0*/  @!P1 LDG.E.U8 R224, desc[UR26][R8.64] ;  /* 0x0000001a08e09981 */ /* 0x000ee2000c1e1100 */
[----:B-1----:R-:W-:Y:S02]  /*6400*/  @!P1 IMAD.MOV.U32 R126, RZ, RZ, R196 ;  /* 0x000000ffff7e9224 */ /* 0x002fe400078e00c4 */
[----:B------:R-:W-:Y:S01]  /*6410*/  @!P1 IMAD.MOV.U32 R127, RZ, RZ, R199 ;  /* 0x000000ffff7f9224 */ /* 0x000fe200078e00c7 */
[----:B------:R-:W4:Y:S04]  /*6420*/  @!P1 LDG.E.U8 R226, desc[UR26][R10.64] ;  /* 0x0000001a0ae29981 */ /* 0x000f28000c1e1100 */
[----:B------:R-:W5:Y:S04]  /*6430*/  @!P1 LDG.E.U8 R228, desc[UR26][R68.64] ;  /* 0x0000001a44e49981 */ /* 0x000f68000c1e1100 */
[----:B------:R-:W5:Y:S04]  /*6440*/  @!P1 LDG.E.U8 R230, desc[UR26][R76.64] ;  /* 0x0000001a4ce69981 */ /* 0x000f68000c1e1100 */
[----:B------:R-:W5:Y:S04]  /*6450*/  @!P1 LDG.E.U8 R232, desc[UR26][R84.64] ;  /* 0x0000001a54e89981 */ /* 0x000f68000c1e1100 */
[----:B------:R-:W5:Y:S04]  /*6460*/  @!P1 LDG.E.U8 R234, desc[UR26][R92.64] ;  /* 0x0000001a5cea9981 */ /* 0x000f68000c1e1100 */
[----:B------:R-:W5:Y:S04]  /*6470*/  @!P1 LDG.E.U8 R236, desc[UR26][R100.64] ;  /* 0x0000001a64ec9981 */ /* 0x000f68000c1e1100 */
[----:B------:R-:W5:Y:S04]  /*6480*/  @!P1 LDG.E.U8 R215, desc[UR26][R108.64] ;  /* 0x0000001a6cd79981 */ /* 0x000f68000c1e1100 */
[----:B------:R-:W5:Y:S04]  /*6490*/  @!P1 LDG.E.U8 R217, desc[UR26][R114.64] ;  /* 0x0000001a72d99981 */ /* 0x000f68000c1e1100 */
[----:B------:R-:W5:Y:S04]  /*64a0*/  @!P1 LDG.E.U8 R250, desc[UR26][R126.64] ;  /* 0x0000001a7efa9981 */ /* 0x000f68000c1e1100 */
        /* <DEDUP_REMOVED lines=15> */
[----:B------:R-:W-:Y:S01]  /*65a0*/  ULEA UR15, UR30, UR13, 0x3 ;  /* 0x0000000d1e0f7291 */ /* 0x000fe2000f8e18ff */
[----:B------:R-:W-:-:S03]  /*65b0*/  UMOV UR4, UR5 ;  /* 0x0000000500047c82 */ /* 0x000fc60008000000 */
[----:B------:R-:W-:Y:S01]  /*65c0*/  UIADD3 UR15, UPT, UPT, UR15, 0x4000, URZ ;  /* 0x000040000f0f7890 */ /* 0x000fe2000fffe0ff */
[----:B--2---:R0:W-:Y:S04]  /*65d0*/  STS.U8 [R67+UR13+0x3000], R222 ;  /* 0x003000de43007988 */ /* 0x0041e8000800000d */
[----:B---3--:R0:W-:Y:S04]  /*65e0*/  STS.U8 [R67+UR13+0x3200], R224 ;  /* 0x003200e043007988 */ /* 0x0081e8000800000d */
        /* <DEDUP_REMOVED lines=31> */
[----:B-1----:R-:W1:Y:S02]  /*67e0*/  FENCE.VIEW.ASYNC.S ;  /* 0x00000000000073c6 */ /* 0x002e640000000000 */
[----:B-1----:R-:W-:Y:S06]  /*67f0*/  BAR.SYNC.DEFER_BLOCKING 0x0 ;  /* 0x0000000000007b1d */ /* 0x002fec0000010000 */
[----:B------:R-:W-:Y:S05]  /*6800*/  BRA.U UP1, `(.L_x_9) ;  /* 0x00000001013c7547 */ /* 0x000fea000b800000 */
[----:B------:R-:W-:Y:S01]  /*6810*/  UMOV UR20, UR6 ;  /* 0x0000000600147c82 */ /* 0x000fe20008000000 */
[----:B------:R-:W-:Y:S01]  /*6820*/  UMOV UR21, 0x80004020 ;  /* 0x8000402000157882 */ /* 0x000fe20000000000 */
[----:B------:R-:W-:Y:S01]  /*6830*/  UMOV UR22, UR8 ;  /* 0x0000000800167c82 */ /* 0x000fe20008000000 */
[----:B------:R-:W-:Y:S01]  /*6840*/  UMOV UR23, 0x80004020 ;  /* 0x8000402000177882 */ /* 0x000fe20000000000 */
[----:B------:R-:W-:Y:S01]  /*6850*/  UMOV UR24, 0x0 ;  /* 0x0000000000187882 */ /* 0x000fe20000000000 */
[----:B------:R-:W-:Y:S01]  /*6860*/  UMOV UR25, 0x4108490 ;  /* 0x0410849000197882 */ /* 0x000fe20000000000 */
[----:B------:R-:W-:Y:S01]  /*6870*/  UMOV UR10, UR15 ;  /* 0x0000000f000a7c82 */ /* 0x000fe20008000000 */
[----:B------:R-:W-:Y:S01]  /*6880*/  UMOV UR11, URZ ;  /* 0x000000ff000b7c82 */ /* 0x000fe20008000000 */
[----:B------:R-:W-:Y:S01]  /*6890*/  UMOV UR32, 0x0 ;  /* 0x0000000000207882 */ /* 0x000fe20000000000 */
[----:B------:R-:W-:Y:S01]  /*68a0*/  UMOV UR33, 0x4108490 ;  /* 0x0410849000217882 */ /* 0x000fe20000000000 */
[----:B------:R1:W-:Y:S01]  /*68b0*/  UTCQMMA gdesc[UR20], gdesc[UR22], tmem[UR12], tmem[UR24], idesc[UR25], UPT ;  /* 0x00ff1816140075ea */ /* 0x0003e2000b80030c */
[----:B------:R-:W-:Y:S01]  /*68c0*/  UMOV UR5, UR10 ;  /* 0x0000000a00057c82 */ /* 0x000fe20008000000 */
[----:B------:R1:W-:Y:S01]  /*68d0*/  UTCQMMA gdesc[UR16], gdesc[UR18], tmem[UR12], tmem[UR32], idesc[UR33], UPT ;  /* 0x00ff2012100075ea */ /* 0x0003e2000b80030c */
[----:B------:R1:W-:Y:S01]  /*68e0*/  UTCBAR [UR5], URZ ;  /* 0x000000ff050073e9 */ /* 0x0003e200080000ff */
[----:B------:R-:W-:-:S02]  /*68f0*/  NOP ;  /* 0x0000000000007918 */ /* 0x000fc40000000000 */
.L_x_9:
[----:B------:R-:W-:Y:S01]  /*6900*/  UIADD3 UR30, UPT, UPT, UR30, 0x1, URZ ;  /* 0x000000011e1e7890 */ /* 0x000fe2000fffe0ff */
[----:B------:R-:W-:Y:S01]  /*6910*/  IMAD.U32 R126, RZ, RZ, UR4 ;  /* 0x00000004ff7e7e24 */ /* 0x000fe2000f8e00ff */
[----:B------:R-:W-:Y:S02]  /*6920*/  UIADD3 UR28, UPT, UPT, UR28, -0x1, URZ ;  /* 0xffffffff1c1c7890 */ /* 0x000fe4000fffe0ff */
[----:B------:R-:W-:Y:S02]  /*6930*/  UISETP.GT.AND UP2, UPT, UR30, 0x1, UPT ;  /* 0x000000011e00788c */ /* 0x000fe4000bf44270 */
[----:B------:R-:W-:Y:S02]  /*6940*/  UIADD3 UR29, UPT, UPT, UR29, -0x40, URZ ;  /* 0xffffffc01d1d7890 */ /* 0x000fe4000fffe0ff */
[----:B-1----:R-:W-:Y:S02]  /*6950*/  USEL UR5, URZ, 0x1, !UP2 ;  /* 0x00000001ff057887 */ /* 0x002fe4000d000000 */
[----:B------:R-:W-:-:S02]  /*6960*/  USEL UR30, UR30, URZ, !UP2 ;  /* 0x000000ff1e1e7287 */ /* 0x000fc4000d000000 */
[----:B------:R-:W-:Y:S02]  /*6970*/  UISETP.NE.U32.AND UP2, UPT, UR28, URZ, UPT ;  /* 0x000000ff1c00728c */ /* 0x000fe4000bf45070 */
[----:B------:R-:W-:-:S07]  /*6980*/  ULOP3.LUT UR5, UR4, UR5, URZ, 0x3c, !UPT ;  /* 0x0000000504057292 */ /* 0x000fce000f8e3cff */
[----:B------:R-:W-:Y:S05]  /*6990*/  BRA.U UP2, `(.L_x_10) ;  /* 0xffffffe102c47547 */ /* 0x000fea000b83ffff */
.L_x_7:
[----:B------:R-:W-:-:S09]  /*69a0*/  UISETP.GE.AND UP1, UPT, UR31, 0x40, UPT ;  /* 0x000000401f00788c */ /* 0x000fd2000bf26270 */
[----:B------:R-:W-:Y:S05]  /*69b0*/  BRA.U !UP1, `(.L_x_11) ;  /* 0x0000000109107547 */ /* 0x000fea000b800000 */
[----:B------:R-:W-:-:S06]  /*69c0*/  USHF.L.U32 UR4, UR4, 0x1f, URZ ;  /* 0x0000001f04047899 */ /* 0x000fcc00080006ff */
[----:B------:R-:W-:-:S04]  /*69d0*/  IMAD.U32 R4, RZ, RZ, UR4 ;  /* 0x00000004ff047e24 */ /* 0x000fc8000f8e00ff */
[----:B------:R-:W2:Y:S02]  /*69e0*/  SYNCS.PHASECHK.TRANS64.TRYWAIT P0, [UR15], R4 ;  /* 0x00000004ff0075a7 */ /* 0x000ea4000800110f */
[----:B--2---:R-:W-:Y:S05]  /*69f0*/  @!P0 BRA `(.L_x_12) ;  /* 0x00000014008c8947 */ /* 0x004fea0003800000 */
.L_x_11:
[----:B------:R-:W-:Y:S01]  /*6a00*/  BAR.SYNC.DEFER_BLOCKING 0x0 ;  /* 0x0000000000007b1d */ /* 0x000fe20000010000 */
[C---:B------:R-:W-:Y:S01]  /*6a10*/  IMAD.SHL.U32 R68, R0.reuse, 0x10, RZ ;  /* 0x0000001000447824 */ /* 0x040fe200078e00ff */
[----:B01----:R-:W-:Y:S01]  /*6a20*/  LEA R67, R67, UR13, 0x4 ;  /* 0x0000000d43437c11 */ /* 0x003fe2000f8e20ff */
[C---:B------:R-:W-:Y:S02]  /*6a30*/  IMAD.SHL.U32 R69, R0.reuse, 0x80, RZ ;  /* 0x0000008000457824 */ /* 0x040fe400078e00ff */
[----:B------:R-:W-:Y:S01]  /*6a40*/  IMAD.SHL.U32 R0, R0, 0x8, RZ ;  /* 0x0000000800007824 */ /* 0x000fe200078e00ff */
[----:B------:R-:W-:Y:S01]  /*6a50*/  LOP3.LUT R68, R68, 0xf0, RZ, 0xc0, !PT ;  /* 0x000000f044447812 */ /* 0x000fe200078ec0ff */
[----:B------:R-:W0:Y:S01]  /*6a60*/  LDCU UR4, c[0x0][0x3b4] ;  /* 0x00007680ff0477ac */ /* 0x000e220008000800 */
[----:B------:R-:W-:Y:S02]  /*6a70*/  LOP3.LUT R69, R69, 0x800, RZ, 0xc0, !PT ;  /* 0x0000080045457812 */ /* 0x000fe400078ec0ff */
[----:B------:R-:W-:Y:S01]  /*6a80*/  LOP3.LUT R0, R0, 0x300, RZ, 0xc0, !PT ;  /* 0x0000030000007812 */ /* 0x000fe200078ec0ff */
[----:B------:R-:W1:Y:S01]  /*6a90*/  LDCU.128 UR8, c[0x0][0x390] ;  /* 0x00007200ff0877ac */ /* 0x000e620008000c00 */
[----:B------:R-:W-:-:S05]  /*6aa0*/  IADD3 R69, PT, PT, R68, UR13, R69 ;  /* 0x0000000d44457c10 */ /* 0x000fca000fffe045 */
[----:B------:R-:W-:Y:S01]  /*6ab0*/  IMAD.IADD R69, R0, 0x1, R69 ;  /* 0x0000000100457824 */ /* 0x000fe200078e0245 */
[----:B------:R-:W2:Y:S02]  /*6ac0*/  @!P4 SYNCS.CCTL.IV [UR13+0x4000] ;  /* 0x00400000ff00c9b1 */ /* 0x000ea4000800000d */
[----:B--2---:R-:W-:Y:S01]  /*6ad0*/  BAR.SYNC.DEFER_BLOCKING 0x0 ;  /* 0x0000000000007b1d */ /* 0x004fe20000010000 */
[----:B-1----:R-:W-:-:S05]  /*6ae0*/  ISETP.GE.AND P0, PT, R61, UR10, PT ;  /* 0x0000000a3d007c0c */ /* 0x002fca000bf06270 */
[----:B------:R-:W-:Y:S01]  /*6af0*/  LDTM.16dp32bit_t0_t15.x32 R4, tmem[UR14] ;  /* 0x0000000e000479ee */ /* 0x000fe20008a80000 */
[----:B------:R-:W1:Y:S01]  /*6b00*/  LDTM.16dp32bit_t16_t31.x32 R4, tmem[UR14+0x20] ;  /* 0x0000200e000479ee */ /* 0x000e620008aa0000 */
[----:B------:R-:W-:Y:S02]  /*6b10*/  ISETP.LT.AND P2, PT, R2, UR11, !P0 ;  /* 0x0000000b02007c0c */ /* 0x000fe4000c741270 */
[----:B------:R-:W-:Y:S02]  /*6b20*/  ISETP.LT.AND P5, PT, R3, UR11, !P0 ;  /* 0x0000000b03007c0c */ /* 0x000fe4000c7a1270 */
[----:B------:R-:W-:Y:S01]  /*6b30*/  ISETP.LT.AND P3, PT, R37, UR11, !P0 ;  /* 0x0000000b25007c0c */ /* 0x000fe2000c761270 */
[----:B------:R-:W2:Y:S01]  /*6b40*/  @!P4 SYNCS.CCTL.IV [UR13+0x4008] ;  /* 0x00400800ff00c9b1 */ /* 0x000ea2000800000d */
[----:B------:R-:W-:Y:S01]  /*6b50*/  NOP ;  /* 0x0000000000007918 */ /* 0x000fe20000000000 */
[----:B------:R-:W-:Y:S02]  /*6b60*/  ISETP.LT.AND P4, PT, R36, UR11, !P0 ;  /* 0x0000000b24007c0c */ /* 0x000fe4000c781270 */
[----:B-1----:R-:W-:-:S02]  /*6b70*/  F2FP.SATFINITE.E5M2.F32.PACK_AB_MERGE_C R4, R5, R4, RZ ;  /* 0x000000040504723e */ /* 0x002fc400048060ff */
[----:B------:R-:W-:Y:S02]  /*6b80*/  F2FP.SATFINITE.E5M2.F32.PACK_AB_MERGE_C R6, R7, R6, RZ ;  /* 0x000000060706723e */ /* 0x000fe400048060ff */
[----:B------:R-:W-:Y:S02]  /*6b90*/  F2FP.SATFINITE.E5M2.F32.PACK_AB_MERGE_C R8, R9, R8, RZ ;  /* 0x000000080908723e */ /* 0x000fe400048060ff */
[----:B------:R-:W-:Y:S02]  /*6ba0*/  F2FP.SATFINITE.E5M2.F32.PACK_AB_MERGE_C R12, R13, R12, RZ ;  /* 0x0000000c0d0c723e */ /* 0x000fe400048060ff */
[----:B------:R-:W-:Y:S02]  /*6bb0*/  F2FP.SATFINITE.E5M2.F32.PACK_AB_MERGE_C R14, R15, R14, RZ ;  /* 0x0000000e0f0e723e */ /* 0x000fe400048060ff */
[----:B------:R-:W-:Y:S02]  /*6bc0*/  F2FP.SATFINITE.E5M2.F32.PACK_AB_MERGE_C R16, R17, R16, RZ ;  /* 0x000000101110723e */ /* 0x000fe400048060ff */
[----:B------:R-:W-:-:S02]  /*6bd0*/  F2FP.SATFINITE.E5M2.F32.PACK_AB_MERGE_C R20, R21, R20, RZ ;  /* 0x000000141514723e */ /* 0x000fc400048060ff */
[----:B------:R-:W-:Y:S02]  /*6be0*/  F2FP.SATFINITE.E5M2.F32.PACK_AB_MERGE_C R22, R23, R22, RZ ;  /* 0x000000161716723e */ /* 0x000fe400048060ff */
[----:B------:R-:W-:Y:S02]  /*6bf0*/  F2FP.SATFINITE.E5M2.F32.PACK_AB_MERGE_C R24, R25, R24, RZ ;  /* 0x000000181918723e */ /* 0x000fe400048060ff */
[----:B------:R-:W-:Y:S02]  /*6c00*/  F2FP.SATFINITE.E5M2.F32.PACK_AB_MERGE_C R28, R29, R28, RZ ;  /* 0x0000001c1d1c723e */ /* 0x000fe400048060ff */
[----:B------:R-:W-:Y:S01]  /*6c10*/  F2FP.SATFINITE.E5M2.F32.PACK_AB_MERGE_C R30, R31, R30, RZ ;  /* 0x0000001e1f1e723e */ /* 0x000fe200048060ff */
[----:B------:R-:W1:Y:S01]  /*6c20*/  LDC R29, c[0x0][0x3b8] ;  /* 0x0000ee00ff1d7b82 */ /* 0x000e620000000800 */
[----:B------:R-:W-:Y:S02]  /*6c30*/  F2FP.SATFINITE.E5M2.F32.PACK_AB_MERGE_C R32, R33, R32, RZ ;  /* 0x000000202120723e */ /* 0x000fe400048060ff */
[----:B------:R-:W-:-:S02]  /*6c40*/  F2FP.SATFINITE.E5M2.F32.PACK_AB_MERGE_C R18, R19, R18, RZ ;  /* 0x000000121312723e */ /* 0x000fc400048060ff */
[----:B------:R-:W-:Y:S02]  /*6c50*/  LOP3.LUT R17, R4, 0xffff, RZ, 0xc0, !PT ;  /* 0x0000ffff04117812 */ /* 0x000fe400078ec0ff */
[----:B------:R-:W-:Y:S02]  /*6c60*/  LOP3.LUT R68, R6, 0xffff, RZ, 0xc0, !PT ;  /* 0x0000ffff06447812 */ /* 0x000fe400078ec0ff */
[----:B------:R-:W-:Y:S02]  /*6c70*/  LOP3.LUT R70, R8, 0xffff, RZ, 0xc0, !PT ;  /* 0x0000ffff08467812 */ /* 0x000fe400078ec0ff */
[----:B------:R-:W-:Y:S02]  /*6c80*/  LOP3.LUT R12, R12, 0xffff, RZ, 0xc0, !PT ;  /* 0x0000ffff0c0c7812 */ /* 0x000fe400078ec0ff */
[----:B------:R-:W-:Y:S02]  /*6c90*/  LOP3.LUT R19, R14, 0xffff, RZ, 0xc0, !PT ;  /* 0x0000ffff0e137812 */ /* 0x000fe400078ec0ff */
[----:B------:R-:W-:-:S02]  /*6ca0*/  LOP3.LUT R16, R16, 0xffff, RZ, 0xc0, !PT ;  /* 0x0000ffff10107812 */ /* 0x000fc400078ec0ff */
[----:B------:R-:W-:Y:S02]  /*6cb0*/  LOP3.LUT R20, R20, 0xffff, RZ, 0xc0, !PT ;  /* 0x0000ffff14147812 */ /* 0x000fe400078ec0ff */
[----:B------:R-:W-:Y:S02]  /*6cc0*/  LOP3.LUT R21, R22, 0xffff, RZ, 0xc0, !PT ;  /* 0x0000ffff16157812 */ /* 0x000fe400078ec0ff */
[----:B------:R-:W-:Y:S02]  /*6cd0*/  LOP3.LUT R24, R24, 0xffff, RZ, 0xc0, !PT ;  /* 0x0000ffff18187812 */ /* 0x000fe400078ec0ff */
[----:B------:R-:W-:Y:S02]  /*6ce0*/  LOP3.LUT R28, R28, 0xffff, RZ, 0xc0, !PT ;  /* 0x0000ffff1c1c7812 */ /* 0x000fe400078ec0ff */
[----:B------:R-:W-:Y:S02]  /*6cf0*/  LOP3.LUT R23, R30, 0xffff, RZ, 0xc0, !PT ;  /* 0x0000ffff1e177812 */ /* 0x000fe400078ec0ff */
[----:B------:R-:W-:-:S02]  /*6d00*/  LOP3.LUT R32, R32, 0xffff, RZ, 0xc0, !PT ;  /* 0x0000ffff20207812 */ /* 0x000fc400078ec0ff */
[----:B------:R-:W-:Y:S02]  /*6d10*/  F2FP.SATFINITE.E5M2.F32.PACK_AB_MERGE_C R10, R11, R10, RZ ;  /* 0x0000000a0b0a723e */ /* 0x000fe400048060ff */
[--C-:B------:R-:W-:Y:S02]  /*6d20*/  PRMT R0, R70, 0x3340, R1.reuse ;  /* 0x0000334046007816 */ /* 0x100fe40000000001 */
[--C-:B------:R-:W-:Y:S02]  /*6d30*/  PRMT R4, R16, 0x3340, R1.reuse ;  /* 0x0000334010047816 */ /* 0x100fe40000000001 */
[--C-:B------:R-:W-:Y:S02]  /*6d40*/  PRMT R6, R24, 0x3340, R1.reuse ;  /* 0x0000334018067816 */ /* 0x100fe40000000001 */
[----:B------:R-:W-:Y:S02]  /*6d50*/  PRMT R8, R32, 0x3340, R1 ;  /* 0x0000334020087816 */ /* 0x000fe40000000001 */
[----:B------:R-:W-:-:S02]  /*6d60*/  PRMT R5, R17, 0x3340, R68 ;  /* 0x0000334011057816 */ /* 0x000fc40000000044 */
[----:B------:R-:W-:Y:S02]  /*6d70*/  PRMT R7, R12, 0x3340, R19 ;  /* 0x000033400c077816 */ /* 0x000fe40000000013 */
[----:B------:R-:W-:Y:S02]  /*6d80*/  PRMT R11, R20, 0x3340, R21 ;  /* 0x00003340140b7816 */ /* 0x000fe40000000015 */
[----:B------:R-:W-:Y:S02]  /*6d90*/  PRMT R15, R28, 0x3340, R23 ;  /* 0x000033401c0f7816 */ /* 0x000fe40000000017 */
[----:B------:R-:W-:Y:S02]  /*6da0*/  PRMT R9, R5, 0x5410, R0 ;  /* 0x0000541005097816 */ /* 0x000fe40000000000 */
[----:B------:R-:W-:Y:S02]  /*6db0*/  PRMT R13, R7, 0x5410, R4 ;  /* 0x00005410070d7816 */ /* 0x000fe40000000004 */
[----:B------:R-:W-:-:S02]  /*6dc0*/  PRMT R11, R11, 0x5410, R6 ;  /* 0x000054100b0b7816 */ /* 0x000fc40000000006 */
[----:B------:R-:W-:Y:S02]  /*6dd0*/  PRMT R15, R15, 0x5410, R8 ;  /* 0x000054100f0f7816 */ /* 0x000fe40000000008 */
[----:B------:R-:W-:Y:S02]  /*6de0*/  SHF.R.U32.HI R0, RZ, 0x8, R17 ;  /* 0x00000008ff007819 */ /* 0x000fe40000011611 */
[----:B------:R-:W-:Y:S02]  /*6df0*/  SHF.R.U32.HI R4, RZ, 0x8, R68 ;  /* 0x00000008ff047819 */ /* 0x000fe40000011644 */
[----:B------:R-:W-:Y:S02]  /*6e00*/  SHF.R.U32.HI R5, RZ, 0x8, R70 ;  /* 0x00000008ff057819 */ /* 0x000fe40000011646 */
[----:B------:R-:W-:Y:S02]  /*6e10*/  SHF.R.U32.HI R6, RZ, 0x8, R12 ;  /* 0x00000008ff067819 */ /* 0x000fe4000001160c */
[----:B------:R-:W-:-:S02]  /*6e20*/  SHF.R.U32.HI R7, RZ, 0x8, R19 ;  /* 0x00000008ff077819 */ /* 0x000fc40000011613 */
[----:B------:R-:W-:Y:S02]  /*6e30*/  SHF.R.U32.HI R8, RZ, 0x8, R16 ;  /* 0x00000008ff087819 */ /* 0x000fe40000011610 */
[----:B------:R-:W-:Y:S02]  /*6e40*/  LOP3.LUT R17, R0, 0xffff, RZ, 0xc0, !PT ;  /* 0x0000ffff00117812 */ /* 0x000fe400078ec0ff */
[----:B------:R-:W-:Y:S02]  /*6e50*/  LOP3.LUT R4, R4, 0xffff, RZ, 0xc0, !PT ;  /* 0x0000ffff04047812 */ /* 0x000fe400078ec0ff */
[----:B------:R-:W-:Y:S02]  /*6e60*/  LOP3.LUT R5, R5, 0xffff, RZ, 0xc0, !PT ;  /* 0x0000ffff05057812 */ /* 0x000fe400078ec0ff */
[----:B------:R-:W-:Y:S02]  /*6e70*/  LOP3.LUT R6, R6, 0xffff, RZ, 0xc0, !PT ;  /* 0x0000ffff06067812 */ /* 0x000fe400078ec0ff */
[----:B------:R-:W-:-:S02]  /*6e80*/  LOP3.LUT R7, R7, 0xffff, RZ, 0xc0, !PT ;  /* 0x0000ffff07077812 */ /* 0x000fc400078ec0ff */
[----:B------:R-:W-:Y:S02]  /*6e90*/  LOP3.LUT R8, R8, 0xffff, RZ, 0xc0, !PT ;  /* 0x0000ffff08087812 */ /* 0x000fe400078ec0ff */
[----:B------:R-:W-:Y:S02]  /*6ea0*/  PRMT R17, R17, 0x3340, R4 ;  /* 0x0000334011117816 */ /* 0x000fe40000000004 */
[----:B------:R-:W-:Y:S02]  /*6eb0*/  PRMT R12, R5, 0x3340, R2 ;  /* 0x00003340050c7816 */ /* 0x000fe40000000002 */
[----:B------:R-:W-:Y:S02]  /*6ec0*/  PRMT R19, R6, 0x3340, R7 ;  /* 0x0000334006137816 */ /* 0x000fe40000000007 */
[----:B------:R-:W-:Y:S02]  /*6ed0*/  PRMT R14, R8, 0x3340, R1 ;  /* 0x00003340080e7816 */ /* 0x000fe40000000001 */
[----:B------:R-:W-:-:S02]  /*6ee0*/  SHF.R.U32.HI R0, RZ, 0x8, R20 ;  /* 0x00000008ff007819 */ /* 0x000fc40000011614 */
[----:B------:R-:W-:Y:S02]  /*6ef0*/  SHF.R.U32.HI R4, RZ, 0x8, R21 ;  /* 0x00000008ff047819 */ /* 0x000fe40000011615 */
[----:B------:R-:W-:Y:S02]  /*6f00*/  SHF.R.U32.HI R5, RZ, 0x8, R24 ;  /* 0x00000008ff057819 */ /* 0x000fe40000011618 */
[----:B------:R-:W-:Y:S02]  /*6f10*/  SHF.R.U32.HI R6, RZ, 0x8, R28 ;  /* 0x00000008ff067819 */ /* 0x000fe4000001161c */
[----:B------:R-:W-:Y:S02]  /*6f20*/  SHF.R.U32.HI R7, RZ, 0x8, R23 ;  /* 0x00000008ff077819 */ /* 0x000fe40000011617 */
[----:B------:R-:W-:Y:S02]  /*6f30*/  SHF.R.U32.HI R8, RZ, 0x8, R32 ;  /* 0x00000008ff087819 */ /* 0x000fe40000011620 */
[----:B------:R-:W-:Y:S01]  /*6f40*/  LOP3.LUT R21, R0, 0xffff, RZ, 0xc0, !PT ;  /* 0x0000ffff00157812 */ /* 0x000fe200078ec0ff */
[----:B0-----:R-:W-:Y:S01]  /*6f50*/  IMAD R0, R61, UR4, RZ ;  /* 0x000000043d007c24 */ /* 0x001fe2000f8e02ff */
[----:B------:R-:W-:-:S02]  /*6f60*/  LOP3.LUT R4, R4, 0xffff, RZ, 0xc0, !PT ;  /* 0x0000ffff04047812 */ /* 0x000fc400078ec0ff */
[----:B------:R-:W-:Y:S02]  /*6f70*/  LOP3.LUT R5, R5, 0xffff, RZ, 0xc0, !PT ;  /* 0x0000ffff05057812 */ /* 0x000fe400078ec0ff */
[----:B------:R-:W-:Y:S02]  /*6f80*/  LOP3.LUT R8, R8, 0xffff, RZ, 0xc0, !PT ;  /* 0x0000ffff08087812 */ /* 0x000fe400078ec0ff */
[----:B------:R-:W-:Y:S02]  /*6f90*/  LOP3.LUT R7, R7, 0xffff, RZ, 0xc0, !PT ;  /* 0x0000ffff07077812 */ /* 0x000fe400078ec0ff */
[----:B------:R-:W-:Y:S02]  /*6fa0*/  LOP3.LUT R6, R6, 0xffff, RZ, 0xc0, !PT ;  /* 0x0000ffff06067812 */ /* 0x000fe400078ec0ff */
[----:B------:R-:W-:Y:S02]  /*6fb0*/  F2FP.SATFINITE.E5M2.F32.PACK_AB_MERGE_C R26, R27, R26, RZ ;  /* 0x0000001a1b1a723e */ /* 0x000fe400048060ff */
[----:B------:R-:W-:-:S02]  /*6fc0*/  F2FP.SATFINITE.E5M2.F32.PACK_AB_MERGE_C R34, R35, R34, RZ ;  /* 0x000000222322723e */ /* 0x000fc400048060ff */
[----:B------:R-:W-:Y:S02]  /*6fd0*/  PRMT R4, R21, 0x3340, R4 ;  /* 0x0000334015047816 */ /* 0x000fe40000000004 */
[----:B------:R-:W-:Y:S02]  /*6fe0*/  PRMT R5, R5, 0x3340, R2 ;  /* 0x0000334005057816 */ /* 0x000fe40000000002 */
[----:B------:R-:W-:Y:S02]  /*6ff0*/  PRMT R8, R8, 0x3340, R1 ;  /* 0x0000334008087816 */ /* 0x000fe40000000001 */
[----:B------:R-:W-:Y:S02]  /*7000*/  PRMT R7, R6, 0x3340, R7 ;  /* 0x0000334006077816 */ /* 0x000fe40000000007 */
[----:B------:R-:W-:Y:S02]  /*7010*/  LOP3.LUT R26, R26, 0xffff, RZ, 0xc0, !PT ;  /* 0x0000ffff1a1a7812 */ /* 0x000fe400078ec0ff */
[----:B------:R-:W-:-:S02]  /*7020*/  PRMT R17, R17, 0x5410, R12 ;  /* 0x0000541011117816 */ /* 0x000fc4000000000c */
[----:B------:R-:W-:Y:S02]  /*7030*/  PRMT R19, R19, 0x5410, R14 ;  /* 0x0000541013137816 */ /* 0x000fe4000000000e */
[----:B------:R-:W-:Y:S02]  /*7040*/  LOP3.LUT R10, R10, 0xffff, RZ, 0xc0, !PT ;  /* 0x0000ffff0a0a7812 */ /* 0x000fe400078ec0ff */
[----:B------:R-:W-:Y:S02]  /*7050*/  PRMT R5, R4, 0x5410, R5 ;  /* 0x0000541004057816 */ /* 0x000fe40000000005 */
[----:B------:R-:W-:Y:S02]  /*7060*/  PRMT R7, R7, 0x5410, R8 ;  /* 0x0000541007077816 */ /* 0x000fe40000000008 */
[----:B------:R-:W-:Y:S02]  /*7070*/  LOP3.LUT R18, R18, 0xffff, RZ, 0xc0, !PT ;  /* 0x0000ffff12127812 */ /* 0x000fe400078ec0ff */
[----:B------:R-:W-:-:S02]  /*7080*/  LOP3.LUT R34, R34, 0xffff, RZ, 0xc0, !PT ;  /* 0x0000ffff22227812 */ /* 0x000fc400078ec0ff */
[----:B------:R-:W-:Y:S02]  /*7090*/  PRMT R14, R11, 0x4210, R26 ;  /* 0x000042100b0e7816 */ /* 0x000fe4000000001a */
[--C-:B------:R-:W-:Y:S01]  /*70a0*/  PRMT R12, R9, 0x4210, R10.reuse ;  /* 0x00004210090c7816 */ /* 0x100fe2000000000a */
[----:B-1----:R-:W-:Y:S01]  /*70b0*/  IMAD R9, R2, R29, RZ ;  /* 0x0000001d02097224 */ /* 0x002fe200078e02ff */
[----:B------:R-:W-:Y:S02]  /*70c0*/  PRMT R24, R17, 0x5210, R10 ;  /* 0x0000521011187816 */ /* 0x000fe4000000000a */
[--C-:B------:R-:W-:Y:S01]  /*70d0*/  PRMT R13, R13, 0x4210, R18.reuse ;  /* 0x000042100d0d7816 */ /* 0x100fe20000000012 */
[----:B------:R-:W-:Y:S01]  /*70e0*/  IMAD R10, R29, 0x2, R9 ;  /* 0x000000021d0a7824 */ /* 0x000fe200078e0209 */
[----:B------:R-:W-:Y:S02]  /*70f0*/  PRMT R25, R19, 0x5210, R18 ;  /* 0x0000521013197816 */ /* 0x000fe40000000012 */
[----:B------:R-:W-:-:S02]  /*7100*/  PRMT R26, R5, 0x5210, R26 ;  /* 0x00005210051a7816 */ /* 0x000fc4000000001a */
[--C-:B------:R-:W-:Y:S02]  /*7110*/  PRMT R15, R15, 0x4210, R34.reuse ;  /* 0x000042100f0f7816 */ /* 0x100fe40000000022 */
[----:B------:R-:W-:Y:S02]  /*7120*/  PRMT R27, R7, 0x5210, R34 ;  /* 0x00005210071b7816 */ /* 0x000fe40000000022 */
[----:B------:R-:W-:Y:S01]  /*7130*/  IADD3 R23, P1, PT, R0, UR8, RZ ;  /* 0x0000000800177c10 */ /* 0x000fe2000ff3e0ff */
[----:B--2---:R-:W-:Y:S03]  /*7140*/  STS.128 [R69], R12 ;  /* 0x0000000c45007388 */ /* 0x004fe60000000c00 */
[-C--:B------:R-:W-:Y:S01]  /*7150*/  IADD3 R8, P6, PT, R10, R23.reuse, RZ ;  /* 0x000000170a087210 */ /* 0x080fe20007fde0ff */
[----:B------:R0:W-:Y:S01]  /*7160*/  STS.128 [R69+0x400], R24 ;  /* 0x0004001845007388 */ /* 0x0001e20000000c00 */
[----:B------:R-:W-:Y:S01]  /*7170*/  BAR.SYNC.DEFER_BLOCKING 0x0 ;  /* 0x0000000000007b1d */ /* 0x000fe20000010000 */
[----:B0-----:R-:W-:Y:S01]  /*7180*/  LEA.HI.X.SX32 R25, R0, UR9, 0x1, P1 ;  /* 0x0000000900197c11 */ /* 0x001fe200088f0eff */
[----:B------:R-:W-:Y:S01]  /*7190*/  IMAD R0, R29, 0x2, R10 ;  /* 0x000000021d007824 */ /* 0x000fe200078e020a */
[----:B------:R-:W-:-:S03]  /*71a0*/  IADD3 R2, P1, PT, R9, R23, RZ ;  /* 0x0000001709027210 */ /* 0x000fc60007f3e0ff */
[----:B------:R-:W-:Y:S01]  /*71b0*/  IMAD R13, R29, 0x2, R0 ;  /* 0x000000021d0d7824 */ /* 0x000fe200078e0200 */
[-C--:B------:R-:W-:Y:S02]  /*71c0*/  LEA.HI.X.SX32 R3, R9, R25.reuse, 0x1, P1 ;  /* 0x0000001909037211 */ /* 0x080fe400008f0eff */
[----:B------:R-:W-:Y:S02]  /*71d0*/  LEA.HI.X.SX32 R9, R10, R25, 0x1, P6 ;  /* 0x000000190a097211 */ /* 0x000fe400030f0eff */
[----:B------:R-:W-:Y:S01]  /*71e0*/  IADD3 R10, P6, PT, R0, R23, RZ ;  /* 0x00000017000a7210 */ /* 0x000fe20007fde0ff */
[----:B------:R-:W0:Y:S01]  /*71f0*/  LDS.128 R4, [R67] ;  /* 0x0000000043047984 */ /* 0x000e220000000c00 */
[----:B------:R-:W-:Y:S02]  /*7200*/  ISETP.LT.AND P1, PT, R38, UR11, !P0 ;  /* 0x0000000b26007c0c */ /* 0x000fe4000c721270 */
[----:B------:R-:W-:Y:S01]  /*7210*/  LEA.HI.X.SX32 R11, R0, R25, 0x1, P6 ;  /* 0x00000019000b7211 */ /* 0x000fe200030f0eff */
[----:B------:R-:W-:Y:S01]  /*7220*/  IMAD R0, R29, 0x2, R13 ;  /* 0x000000021d007824 */ /* 0x000fe200078e020d */
[----:B------:R-:W-:-:S04]  /*7230*/  IADD3 R12, P6, PT, R13, R23, RZ ;  /* 0x000000170d0c7210 */ /* 0x000fc80007fde0ff */
[----:B------:R-:W-:Y:S02]  /*7240*/  LEA.HI.X.SX32 R13, R13, R25, 0x1, P6 ;  /* 0x000000190d0d7211 */ /* 0x000fe400030f0eff */
[C---:B0-----:R-:W-:Y:S02]  /*7250*/  PRMT R17, R4.reuse, 0x7770, RZ ;  /* 0x0000777004117816 */ /* 0x041fe400000000ff */
[C---:B------:R-:W-:Y:S02]  /*7260*/  PRMT R15, R4.reuse, 0x7771, RZ ;  /* 0x00007771040f7816 */ /* 0x040fe400000000ff */
[----:B------:R-:W-:Y:S01]  /*7270*/  PRMT R19, R4, 0x7772, RZ ;  /* 0x0000777204137816 */ /* 0x000fe200000000ff */
[----:B------:R0:W-:Y:S01]  /*7280*/  @P2 STG.E.U8 desc[UR26][R2.64], R17 ;  /* 0x0000001102002986 */ /* 0x0001e2000c10111a */
[----:B------:R-:W-:Y:S02]  /*7290*/  ISETP.LT.AND P2, PT, R39, UR11, !P0 ;  /* 0x0000000b27007c0c */ /* 0x000fe4000c741270 */
[----:B------:R-:W-:Y:S01]  /*72a0*/  PRMT R21, R6, 0x7771, RZ ;  /* 0x0000777106157816 */ /* 0x000fe200000000ff */
[----:B------:R1:W-:Y:S01]  /*72b0*/  @P5 STG.E.U8 desc[UR26][R8.64], R15 ;  /* 0x0000000f08005986 */ /* 0x0003e2000c10111a */
[----:B------:R-:W-:-:S03]  /*72c0*/  ISETP.LT.AND P5, PT, R40, UR11, !P0 ;  /* 0x0000000b28007c0c */ /* 0x000fc6000c7a1270 */
[----:B------:R2:W-:Y:S01]  /*72d0*/  @P4 STG.E.U8 desc[UR26][R10.64], R19 ;  /* 0x000000130a004986 */ /* 0x0005e2000c10111a */
[----:B------:R-:W-:Y:S02]  /*72e0*/  ISETP.LT.AND P4, PT, R41, UR11, !P0 ;  /* 0x0000000b29007c0c */ /* 0x000fe4000c781270 */
[----:B0-----:R-:W-:Y:S01]  /*72f0*/  PRMT R17, R4, 0x7773, RZ ;  /* 0x0000777304117816 */ /* 0x001fe200000000ff */
[----:B------:R-:W-:Y:S01]  /*7300*/  IMAD R4, R29, 0x2, R0 ;  /* 0x000000021d047824 */ /* 0x000fe200078e0200 */
[C---:B------:R-:W-:Y:S02]  /*7310*/  IADD3 R2, P6, PT, R0.reuse, R23, RZ ;  /* 0x0000001700027210 */ /* 0x040fe40007fde0ff */
[----:B-1----:R-:W-:Y:S01]  /*7320*/  PRMT R15, R5, 0x7770, RZ ;  /* 0x00007770050f7816 */ /* 0x002fe200000000ff */
[----:B------:R0:W-:Y:S01]  /*7330*/  @P3 STG.E.U8 desc[UR26][R12.64], R17 ;  /* 0x000000110c003986 */ /* 0x0001e2000c10111a */
[----:B------:R-:W-:Y:S01]  /*7340*/  LEA.HI.X.SX32 R3, R0, R25, 0x1, P6 ;  /* 0x0000001900037211 */ /* 0x000fe200030f0eff */
[----:B------:R-:W-:Y:S01]  /*7350*/  IMAD R0, R29, 0x2, R4 ;  /* 0x000000021d007824 */ /* 0x000fe200078e0204 */
[----:B------:R-:W-:-:S02]  /*7360*/  IADD3 R8, P6, PT, R4, R23, RZ ;  /* 0x0000001704087210 */ /* 0x000fc40007fde0ff */
[----:B--2---:R-:W-:Y:S01]  /*7370*/  PRMT R19, R5, 0x7771, RZ ;  /* 0x0000777105137816 */ /* 0x004fe200000000ff */
[----:B------:R1:W-:Y:S01]  /*7380*/  @P1 STG.E.U8 desc[UR26][R2.64], R15 ;  /* 0x0000000f02001986 */ /* 0x0003e2000c10111a */
[----:B------:R-:W-:Y:S01]  /*7390*/  LEA.HI.X.SX32 R9, R4, R25, 0x1, P6 ;  /* 0x0000001904097211 */ /* 0x000fe200030f0eff */
[C---:B------:R-:W-:Y:S01]  /*73a0*/  IMAD R4, R29.reuse, 0x2, R0 ;  /* 0x000000021d047824 */ /* 0x040fe200078e0200 */
[----:B------:R-:W-:Y:S02]  /*73b0*/  IADD3 R10, P6, PT, R0, R23, RZ ;  /* 0x00000017000a7210 */ /* 0x000fe40007fde0ff */
[----:B------:R-:W-:Y:S01]  /*73c0*/  ISETP.LT.AND P3, PT, R42, UR11, !P0 ;  /* 0x0000000b2a007c0c */ /* 0x000fe2000c761270 */
[----:B------:R2:W-:Y:S01]  /*73d0*/  @P2 STG.E.U8 desc[UR26][R8.64], R19 ;  /* 0x0000001308002986 */ /* 0x0005e2000c10111a */
[----:B------:R-:W-:Y:S01]  /*73e0*/  LEA.HI.X.SX32 R11, R0, R25, 0x1, P6 ;  /* 0x00000019000b7211 */ /* 0x000fe200030f0eff */
[----:B------:R-:W-:Y:S01]  /*73f0*/  IMAD R0, R29, 0x2, R4 ;  /* 0x000000021d007824 */ /* 0x000fe200078e0204 */
[----:B0-----:R-:W-:-:S02]  /*7400*/  IADD3 R12, P6, PT, R4, R23, RZ ;  /* 0x00000017040c7210 */ /* 0x001fc40007fde0ff */
[C---:B------:R-:W-:Y:S02]  /*7410*/  PRMT R17, R5.reuse, 0x7773, RZ ;  /* 0x0000777305117816 */ /* 0x040fe400000000ff */
[----:B-1----:R-:W-:Y:S01]  /*7420*/  PRMT R15, R5, 0x7772, RZ ;  /* 0x00007772050f7816 */ /* 0x002fe200000000ff */
[C---:B------:R-:W-:Y:S01]  /*7430*/  IMAD R5, R29.reuse, 0x2, R0 ;  /* 0x000000021d057824 */ /* 0x040fe200078e0200 */
[----:B------:R-:W-:Y:S02]  /*7440*/  LEA.HI.X.SX32 R13, R4, R25, 0x1, P6 ;  /* 0x00000019040d7211 */ /* 0x000fe400030f0eff */
[----:B------:R-:W-:Y:S01]  /*7450*/  IADD3 R2, P6, PT, R0, R23, RZ ;  /* 0x0000001700027210 */ /* 0x000fe20007fde0ff */
[----:B------:R0:W-:Y:S01]  /*7460*/  @P5 STG.E.U8 desc[UR26][R10.64], R15 ;  /* 0x0000000f0a005986 */ /* 0x0001e2000c10111a */
[----:B--2---:R-:W-:Y:S02]  /*7470*/  PRMT R19, R6, 0x7770, RZ ;  /* 0x0000777006137816 */ /* 0x004fe400000000ff */
[----:B------:R-:W-:Y:S01]  /*7480*/  LEA.HI.X.SX32 R3, R0, R25, 0x1, P6 ;  /* 0x0000001900037211 */ /* 0x000fe200030f0eff */
[----:B------:R-:W-:Y:S01]  /*7490*/  IMAD R0, R29, 0x2, R5 ;  /* 0x000000021d007824 */ /* 0x000fe200078e0205 */
[----:B------:R-:W-:Y:S01]  /*74a0*/  IADD3 R4, P6, PT, R5, R23, RZ ;  /* 0x0000001705047210 */ /* 0x000fe20007fde0ff */
[----:B------:R1:W-:Y:S01]  /*74b0*/  @P4 STG.E.U8 desc[UR26][R12.64], R17 ;  /* 0x000000110c004986 */ /* 0x0003e2000c10111a */
[----:B------:R-:W-:-:S02]  /*74c0*/  ISETP.LT.AND P1, PT, R43, UR11, !P0 ;  /* 0x0000000b2b007c0c */ /* 0x000fc4000c721270 */
[----:B------:R-:W-:Y:S01]  /*74d0*/  LEA.HI.X.SX32 R5, R5, R25, 0x1, P6 ;  /* 0x0000001905057211 */ /* 0x000fe200030f0eff */
[----:B------:R-:W2:Y:S01]  /*74e0*/  LDS.128 R8, [R67+0x800] ;  /* 0x0008000043087984 */ /* 0x000ea20000000c00 */
[----:B------:R-:W-:Y:S02]  /*74f0*/  IADD3 R14, P6, PT, R0, R23, RZ ;  /* 0x00000017000e7210 */ /* 0x000fe40007fde0ff */
[----:B------:R-:W-:Y:S01]  /*7500*/  ISETP.LT.AND P2, PT, R44, UR11, !P0 ;  /* 0x0000000b2c007c0c */ /* 0x000fe2000c741270 */
[----:B------:R3:W-:Y:S01]  /*7510*/  @P3 STG.E.U8 desc[UR26][R2.64], R19 ;  /* 0x0000001302003986 */ /* 0x0007e2000c10111a */
[----:B0-----:R-:W-:Y:S02]  /*7520*/  LEA.HI.X.SX32 R15, R0, R25, 0x1, P6 ;  /* 0x00000019000f7211 */ /* 0x001fe400030f0eff */
[----:B------:R-:W-:Y:S01]  /*7530*/  ISETP.LT.AND P5, PT, R45, UR11, !P0 ;  /* 0x0000000b2d007c0c */ /* 0x000fe2000c7a1270 */
[C---:B-1----:R-:W-:Y:S01]  /*7540*/  IMAD R12, R29.reuse, 0x2, R0 ;  /* 0x000000021d0c7824 */ /* 0x042fe200078e0200 */
[----:B------:R-:W-:Y:S01]  /*7550*/  PRMT R17, R6, 0x7772, RZ ;  /* 0x0000777206117816 */ /* 0x000fe200000000ff */
[----:B------:R0:W-:Y:S01]  /*7560*/  @P1 STG.E.U8 desc[UR26][R4.64], R21 ;  /* 0x0000001504001986 */ /* 0x0001e2000c10111a */
[----:B------:R-:W-:Y:S01]  /*7570*/  ISETP.LT.AND P4, PT, R46, UR11, !P0 ;  /* 0x0000000b2e007c0c */ /* 0x000fe2000c781270 */
[----:B------:R-:W-:Y:S01]  /*7580*/  IMAD R0, R29, 0x2, R12 ;  /* 0x000000021d007824 */ /* 0x000fe200078e020c */
[----:B------:R-:W-:-:S02]  /*7590*/  ISETP.LT.AND P3, PT, R47, UR11, !P0 ;  /* 0x0000000b2f007c0c */ /* 0x000fc4000c761270 */
[----:B------:R-:W-:Y:S01]  /*75a0*/  ISETP.LT.AND P1, PT, R48, UR11, !P0 ;  /* 0x0000000b30007c0c */ /* 0x000fe2000c721270 */
[----:B------:R1:W-:Y:S01]  /*75b0*/  @P2 STG.E.U8 desc[UR26][R14.64], R17 ;  /* 0x000000110e002986 */ /* 0x0003e2000c10111a */
[----:B---3--:R-:W-:Y:S02]  /*75c0*/  IADD3 R2, P6, PT, R12, R23, RZ ;  /* 0x000000170c027210 */ /* 0x008fe40007fde0ff */
[----:B------:R-:W-:Y:S01]  /*75d0*/  PRMT R19, R6, 0x7773, RZ ;  /* 0x0000777306137816 */ /* 0x000fe200000000ff */
[----:B------:R-:W-:Y:S01]  /*75e0*/  IMAD R6, R29, 0x2, R0 ;  /* 0x000000021d067824 */ /* 0x000fe200078e0200 */
[----:B------:R-:W-:Y:S02]  /*75f0*/  LEA.HI.X.SX32 R3, R12, R25, 0x1, P6 ;  /* 0x000000190c037211 */ /* 0x000fe400030f0eff */
[C---:B------:R-:W-:Y:S02]  /*7600*/  IADD3 R12, P6, PT, R0.reuse, R23, RZ ;  /* 0x00000017000c7210 */ /* 0x040fe40007fde0ff */
[----:B0-----:R-:W-:Y:S01]  /*7610*/  PRMT R21, R7, 0x7770, RZ ;  /* 0x0000777007157816 */ /* 0x001fe200000000ff */
[----:B------:R0:W-:Y:S01]  /*7620*/  @P5 STG.E.U8 desc[UR26][R2.64], R19 ;  /* 0x0000001302005986 */ /* 0x0001e2000c10111a */
[----:B------:R-:W-:Y:S01]  /*7630*/  LEA.HI.X.SX32 R13, R0, R25, 0x1, P6 ;  /* 0x00000019000d7211 */ /* 0x000fe200030f0eff */
[----:B------:R-:W-:Y:S01]  /*7640*/  IMAD R0, R29, 0x2, R6 ;  /* 0x000000021d007824 */ /* 0x000fe200078e0206 */
[----:B------:R-:W-:-:S02]  /*7650*/  IADD3 R4, P6, PT, R6, R23, RZ ;  /* 0x0000001706047210 */ /* 0x000fc40007fde0ff */
[----:B-1----:R-:W-:Y:S01]  /*7660*/  PRMT R17, R7, 0x7771, RZ ;  /* 0x0000777107117816 */ /* 0x002fe200000000ff */
[----:B------:R-:W-:Y:S01]  /*7670*/  @P4 STG.E.U8 desc[UR26][R12.64], R21 ;  /* 0x000000150c004986 */ /* 0x000fe2000c10111a */
[----:B------:R-:W-:Y:S02]  /*7680*/  LEA.HI.X.SX32 R5, R6, R25, 0x1, P6 ;  /* 0x0000001906057211 */ /* 0x000fe400030f0eff */
[C---:B------:R-:W-:Y:S02]  /*7690*/  IADD3 R14, P6, PT, R0.reuse, R23, RZ ;  /* 0x00000017000e7210 */ /* 0x040fe40007fde0ff */
[----:B------:R-:W-:Y:S01]  /*76a0*/  ISETP.LT.AND P2, PT, R49, UR11, !P0 ;  /* 0x0000000b31007c0c */ /* 0x000fe2000c741270 */
[----:B0-----:R-:W-:Y:S01]  /*76b0*/  IMAD R3, R29, 0x2, R0 ;  /* 0x000000021d037824 */ /* 0x001fe200078e0200 */
[----:B------:R-:W-:Y:S01]  /*76c0*/  LEA.HI.X.SX32 R15, R0, R25, 0x1, P6 ;  /* 0x00000019000f7211 */ /* 0x000fe200030f0eff */
[----:B------:R0:W-:Y:S01]  /*76d0*/  @P3 STG.E.U8 desc[UR26][R4.64], R17 ;  /* 0x0000001104003986 */ /* 0x0001e2000c10111a */
[----:B------:R-:W-:Y:S01]  /*76e0*/  PRMT R19, R7, 0x7772, RZ ;  /* 0x0000777207137816 */ /* 0x000fe200000000ff */
[----:B------:R-:W-:Y:S01]  /*76f0*/  IMAD R0, R29, 0x2, R3 ;  /* 0x000000021d007824 */ /* 0x000fe200078e0203 */
[----:B------:R-:W-:-:S02]  /*7700*/  IADD3 R2, P6, PT, R3, R23, RZ ;  /* 0x0000001703027210 */ /* 0x000fc40007fde0ff */
[----:B------:R-:W-:Y:S01]  /*7710*/  ISETP.LT.AND P5, PT, R50, UR11, !P0 ;  /* 0x0000000b32007c0c */ /* 0x000fe2000c7a1270 */
[----:B------:R1:W-:Y:S01]  /*7720*/  @P1 STG.E.U8 desc[UR26][R14.64], R19 ;  /* 0x000000130e001986 */ /* 0x0003e2000c10111a */
[----:B------:R-:W-:Y:S02]  /*7730*/  LEA.HI.X.SX32 R3, R3, R25, 0x1, P6 ;  /* 0x0000001903037211 */ /* 0x000fe400030f0eff */
[C---:B------:R-:W-:Y:S02]  /*7740*/  IADD3 R6, P6, PT, R0.reuse, R23, RZ ;  /* 0x0000001700067210 */ /* 0x040fe40007fde0ff */
[----:B------:R-:W-:Y:S01]  /*7750*/  ISETP.LT.AND P4, PT, R51, UR11, !P0 ;  /* 0x0000000b33007c0c */ /* 0x000fe2000c781270 */
[----:B0-----:R-:W-:Y:S01]  /*7760*/  IMAD R5, R29, 0x2, R0 ;  /* 0x000000021d057824 */ /* 0x001fe200078e0200 */
[----:B------:R-:W-:Y:S02]  /*7770*/  PRMT R17, R7, 0x7773, RZ ;  /* 0x0000777307117816 */ /* 0x000fe400000000ff */
[----:B------:R-:W-:Y:S01]  /*7780*/  LEA.HI.X.SX32 R7, R0, R25, 0x1, P6 ;  /* 0x0000001900077211 */ /* 0x000fe200030f0eff */
[----:B------:R-:W-:Y:S01]  /*7790*/  IMAD R0, R29, 0x2, R5 ;  /* 0x000000021d007824 */ /* 0x000fe200078e0205 */
[----:B------:R-:W-:Y:S01]  /*77a0*/  IADD3 R4, P6, PT, R5, R23, RZ ;  /* 0x0000001705047210 */ /* 0x000fe20007fde0ff */
[----:B------:R0:W-:Y:S01]  /*77b0*/  @P2 STG.E.U8 desc[UR26][R2.64], R17 ;  /* 0x0000001102002986 */ /* 0x0001e2000c10111a */
[----:B--2---:R-:W-:Y:S01]  /*77c0*/  PRMT R21, R8, 0x7770, RZ ;  /* 0x0000777008157816 */ /* 0x004fe200000000ff */
[----:B-1----:R-:W-:Y:S01]  /*77d0*/  IMAD R14, R29, 0x2, R0 ;  /* 0x000000021d0e7824 */ /* 0x002fe200078e0200 */
[----:B------:R-:W-:-:S02]  /*77e0*/  LEA.HI.X.SX32 R5, R5, R25, 0x1, P6 ;  /* 0x0000001905057211 */ /* 0x000fc400030f0eff */
[----:B------:R-:W-:Y:S01]  /*77f0*/  IADD3 R12, P6, PT, R0, R23, RZ ;  /* 0x00000017000c7210 */ /* 0x000fe20007fde0ff */
[----:B------:R1:W-:Y:S01]  /*7800*/  @P5 STG.E.U8 desc[UR26][R6.64], R21 ;  /* 0x0000001506005986 */ /* 0x0003e2000c10111a */
[----:B------:R-:W-:Y:S02]  /*7810*/  PRMT R19, R8, 0x7771, RZ ;  /* 0x0000777108137816 */ /* 0x000fe400000000ff */
[----:B------:R-:W-:Y:S01]  /*7820*/  LEA.HI.X.SX32 R13, R0, R25, 0x1, P6 ;  /* 0x00000019000d7211 */ /* 0x000fe200030f0eff */
[----:B------:R-:W-:Y:S01]  /*7830*/  IMAD R0, R29, 0x2, R14 ;  /* 0x000000021d007824 */ /* 0x000fe200078e020e */
[----:B------:R-:W-:Y:S01]  /*7840*/  ISETP.LT.AND P3, PT, R52, UR11, !P0 ;  /* 0x0000000b34007c0c */ /* 0x000fe2000c761270 */
[----:B------:R2:W-:Y:S01]  /*7850*/  @P4 STG.E.U8 desc[UR26][R4.64], R19 ;  /* 0x0000001304004986 */ /* 0x0005e2000c10111a */
[----:B0-----:R-:W-:Y:S02]  /*7860*/  IADD3 R2, P6, PT, R14, R23, RZ ;  /* 0x000000170e027210 */ /* 0x001fe40007fde0ff */
[----:B------:R-:W-:-:S02]  /*7870*/  ISETP.LT.AND P1, PT, R53, UR11, !P0 ;  /* 0x0000000b35007c0c */ /* 0x000fc4000c721270 */
[----:B------:R-:W-:Y:S02]  /*7880*/  LEA.HI.X.SX32 R3, R14, R25, 0x1, P6 ;  /* 0x000000190e037211 */ /* 0x000fe400030f0eff */
[----:B-1----:R-:W-:Y:S02]  /*7890*/  IADD3 R6, P6, PT, R0, R23, RZ ;  /* 0x0000001700067210 */ /* 0x002fe40007fde0ff */
[C---:B------:R-:W-:Y:S02]  /*78a0*/  PRMT R17, R8.reuse, 0x7772, RZ ;  /* 0x0000777208117816 */ /* 0x040fe400000000ff */
[----:B------:R-:W-:Y:S01]  /*78b0*/  PRMT R15, R8, 0x7773, RZ ;  /* 0x00007773080f7816 */ /* 0x000fe200000000ff */
[C---:B--2---:R-:W-:Y:S01]  /*78c0*/  IMAD R5, R29.reuse, 0x2, R0 ;  /* 0x000000021d057824 */ /* 0x044fe200078e0200 */
[----:B------:R-:W-:Y:S01]  /*78d0*/  LEA.HI.X.SX32 R7, R0, R25, 0x1, P6 ;  /* 0x0000001900077211 */ /* 0x000fe200030f0eff */
[----:B------:R0:W-:Y:S01]  /*78e0*/  @P3 STG.E.U8 desc[UR26][R12.64], R17 ;  /* 0x000000110c003986 */ /* 0x0001e2000c10111a */
[----:B------:R-:W-:Y:S01]  /*78f0*/  ISETP.LT.AND P2, PT, R54, UR11, !P0 ;  /* 0x0000000b36007c0c */ /* 0x000fe2000c741270 */
[----:B------:R-:W-:Y:S01]  /*7900*/  IMAD R0, R29, 0x2, R5 ;  /* 0x000000021d007824 */ /* 0x000fe200078e0205 */
[----:B------:R-:W-:Y:S01]  /*7910*/  IADD3 R4, P6, PT, R5, R23, RZ ;  /* 0x0000001705047210 */ /* 0x000fe20007fde0ff */
[----:B------:R1:W-:Y:S01]  /*7920*/  @P1 STG.E.U8 desc[UR26][R2.64], R15 ;  /* 0x0000000f02001986 */ /* 0x0003e2000c10111a */
[----:B------:R-:W-:-:S02]  /*7930*/  PRMT R19, R9, 0x7770, RZ ;  /* 0x0000777009137816 */ /* 0x000fc400000000ff */
[----:B------:R-:W-:Y:S02]  /*7940*/  LEA.HI.X.SX32 R5, R5, R25, 0x1, P6 ;  /* 0x0000001905057211 */ /* 0x000fe400030f0eff */
[----:B------:R-:W-:Y:S02]  /*7950*/  ISETP.LT.AND P5, PT, R55, UR11, !P0 ;  /* 0x0000000b37007c0c */ /* 0x000fe4000c7a1270 */
[----:B------:R-:W-:Y:S02]  /*7960*/  ISETP.LT.AND P4, PT, R56, UR11, !P0 ;  /* 0x0000000b38007c0c */ /* 0x000fe4000c781270 */
[C---:B0-----:R-:W-:Y:S01]  /*7970*/  IADD3 R12, P6, PT, R0.reuse, R23, RZ ;  /* 0x00000017000c7210 */ /* 0x041fe20007fde0ff */
[----:B------:R0:W-:Y:S01]  /*7980*/  @P2 STG.E.U8 desc[UR26][R6.64], R19 ;  /* 0x0000001306002986 */ /* 0x0001e2000c10111a */
[----:B------:R-:W-:Y:S01]  /*7990*/  ISETP.LT.AND P3, PT, R57, UR11, !P0 ;  /* 0x0000000b39007c0c */ /* 0x000fe2000c761270 */
[----:B-1----:R-:W-:Y:S01]  /*79a0*/  IMAD R3, R29, 0x2, R0 ;  /* 0x000000021d037824 */ /* 0x002fe200078e0200 */
[----:B------:R-:W-:-:S02]  /*79b0*/  LEA.HI.X.SX32 R13, R0, R25, 0x1, P6 ;  /* 0x00000019000d7211 */ /* 0x000fc400030f0eff */
[----:B------:R-:W-:Y:S01]  /*79c0*/  ISETP.LT.AND P1, PT, R58, UR11, !P0 ;  /* 0x0000000b3a007c0c */ /* 0x000fe2000c721270 */
[----:B------:R-:W-:Y:S01]  /*79d0*/  IMAD R0, R29, 0x2, R3 ;  /* 0x000000021d007824 */ /* 0x000fe200078e0203 */
[----:B------:R-:W-:Y:S02]  /*79e0*/  IADD3 R2, P6, PT, R3, R23, RZ ;  /* 0x0000001703027210 */ /* 0x000fe40007fde0ff */
[----:B------:R-:W-:Y:S01]  /*79f0*/  PRMT R17, R9, 0x7771, RZ ;  /* 0x0000777109117816 */ /* 0x000fe200000000ff */
[----:B------:R-:W-:Y:S01]  /*7a00*/  IMAD R8, R29, 0x2, R0 ;  /* 0x000000021d087824 */ /* 0x000fe200078e0200 */
[----:B------:R-:W-:Y:S02]  /*7a10*/  LEA.HI.X.SX32 R3, R3, R25, 0x1, P6 ;  /* 0x0000001903037211 */ /* 0x000fe400030f0eff */
[----:B0-----:R-:W-:Y:S01]  /*7a20*/  IADD3 R6, P6, PT, R0, R23, RZ ;  /* 0x0000001700067210 */ /* 0x001fe20007fde0ff */
[----:B------:R0:W-:Y:S01]  /*7a30*/  @P5 STG.E.U8 desc[UR26][R4.64], R17 ;  /* 0x0000001104005986 */ /* 0x0001e2000c10111a */
[----:B------:R-:W-:-:S02]  /*7a40*/  PRMT R15, R9, 0x7772, RZ ;  /* 0x00007772090f7816 */ /* 0x000fc400000000ff */
[----:B------:R-:W-:Y:S01]  /*7a50*/  LEA.HI.X.SX32 R7, R0, R25, 0x1, P6 ;  /* 0x0000001900077211 */ /* 0x000fe200030f0eff */
[----:B------:R-:W-:Y:S01]  /*7a60*/  IMAD R0, R29, 0x2, R8 ;  /* 0x000000021d007824 */ /* 0x000fe200078e0208 */
[----:B------:R-:W-:Y:S01]  /*7a70*/  PRMT R19, R9, 0x7773, RZ ;  /* 0x0000777309137816 */ /* 0x000fe200000000ff */
[----:B------:R1:W-:Y:S01]  /*7a80*/  @P4 STG.E.U8 desc[UR26][R12.64], R15 ;  /* 0x0000000f0c004986 */ /* 0x0003e2000c10111a */
[----:B------:R-:W-:Y:S01]  /*7a90*/  ISETP.LT.AND P2, PT, R59, UR11, !P0 ;  /* 0x0000000b3b007c0c */ /* 0x000fe2000c741270 */
[----:B------:R-:W-:Y:S01]  /*7aa0*/  IMAD R9, R29, 0x2, R0 ;  /* 0x000000021d097824 */ /* 0x000fe200078e0200 */
[----:B------:R-:W-:Y:S01]  /*7ab0*/  ISETP.LT.AND P5, PT, R60, UR11, !P0 ;  /* 0x0000000b3c007c0c */ /* 0x000fe2000c7a1270 */
[----:B------:R2:W-:Y:S01]  /*7ac0*/  @P3 STG.E.U8 desc[UR26][R2.64], R19 ;  /* 0x0000001302003986 */ /* 0x0005e2000c10111a */
[----:B------:R-:W-:Y:S02]  /*7ad0*/  ISETP.LT.AND P4, PT, R62, UR11, !P0 ;  /* 0x0000000b3e007c0c */ /* 0x000fe4000c781270 */
[----:B0-----:R-:W-:-:S02]  /*7ae0*/  IADD3 R4, P6, PT, R8, R23, RZ ;  /* 0x0000001708047210 */ /* 0x001fc40007fde0ff */
[----:B------:R-:W-:Y:S02]  /*7af0*/  PRMT R17, R10, 0x7771, RZ ;  /* 0x000077710a117816 */ /* 0x000fe400000000ff */
[----:B------:R-:W-:Y:S01]  /*7b00*/  LEA.HI.X.SX32 R5, R8, R25, 0x1, P6 ;  /* 0x0000001908057211 */ /* 0x000fe200030f0eff */
[----:B-1----:R-:W-:Y:S01]  /*7b10*/  IMAD R13, R29, 0x2, R9 ;  /* 0x000000021d0d7824 */ /* 0x002fe200078e0209 */
[----:B------:R-:W-:Y:S02]  /*7b20*/  PRMT R15, R10, 0x7770, RZ ;  /* 0x000077700a0f7816 */ /* 0x000fe400000000ff */
[----:B------:R-:W-:Y:S01]  /*7b30*/  ISETP.LT.AND P3, PT, R63, UR11, !P0 ;  /* 0x0000000b3f007c0c */ /* 0x000fe2000c761270 */
[----:B------:R-:W-:Y:S01]  /*7b40*/  IMAD R14, R29, 0x2, R13 ;  /* 0x000000021d0e7824 */ /* 0x000fe200078e020d */
[-C--:B------:R-:W-:Y:S01]  /*7b50*/  IADD3 R12, P6, PT, R13, R23.reuse, RZ ;  /* 0x000000170d0c7210 */ /* 0x080fe20007fde0ff */
[----:B------:R0:W-:Y:S01]  /*7b60*/  @P1 STG.E.U8 desc[UR26][R6.64], R15 ;  /* 0x0000000f06001986 */ /* 0x0001e2000c10111a */
[----:B--2---:R-:W-:-:S02]  /*7b70*/  IADD3 R2, P1, PT, R0, R23, RZ ;  /* 0x0000001700027210 */ /* 0x004fc40007f3e0ff */
[-C--:B------:R-:W-:Y:S01]  /*7b80*/  LEA.HI.X.SX32 R13, R13, R25.reuse, 0x1, P6 ;  /* 0x000000190d0d7211 */ /* 0x080fe200030f0eff */
[----:B------:R1:W-:Y:S01]  /*7b90*/  @P2 STG.E.U8 desc[UR26][R4.64], R17 ;  /* 0x0000001104002986 */ /* 0x0003e2000c10111a */
[----:B------:R-:W-:Y:S01]  /*7ba0*/  LEA.HI.X.SX32 R3, R0, R25, 0x1, P1 ;  /* 0x0000001900037211 */ /* 0x000fe200008f0eff */
[----:B------:R-:W-:Y:S01]  /*7bb0*/  IMAD R0, R29, 0x2, R14 ;  /* 0x000000021d007824 */ /* 0x000fe200078e020e */
[----:B------:R-:W-:Y:S02]  /*7bc0*/  IADD3 R8, P2, PT, R9, R23, RZ ;  /* 0x0000001709087210 */ /* 0x000fe40007f5e0ff */
[----:B------:R-:W-:Y:S02]  /*7bd0*/  PRMT R19, R11, 0x7772, RZ ;  /* 0x000077720b137816 */ /* 0x000fe400000000ff */
[----:B------:R-:W-:Y:S01]  /*7be0*/  LEA.HI.X.SX32 R9, R9, R25, 0x1, P2 ;  /* 0x0000001909097211 */ /* 0x000fe200010f0eff */
[----:B0-----:R-:W-:Y:S01]  /*7bf0*/  IMAD R15, R29, 0x2, R0 ;  /* 0x000000021d0f7824 */ /* 0x001fe200078e0200 */
[----:B------:R-:W-:-:S02]  /*7c00*/  IADD3 R6, P6, PT, R14, R23, RZ ;  /* 0x000000170e067210 */ /* 0x000fc40007fde0ff */
[----:B------:R-:W-:Y:S02]  /*7c10*/  ISETP.LT.AND P2, PT, R64, UR11, !P0 ;  /* 0x0000000b40007c0c */ /* 0x000fe4000c741270 */
[----:B-1----:R-:W-:Y:S02]  /*7c20*/  IADD3 R4, P1, PT, R0, R23, RZ ;  /* 0x0000001700047210 */ /* 0x002fe40007f3e0ff */
[----:B------:R-:W-:Y:S02]  /*7c30*/  LEA.HI.X.SX32 R7, R14, R25, 0x1, P6 ;  /* 0x000000190e077211 */ /* 0x000fe400030f0eff */
[----:B------:R-:W-:Y:S02]  /*7c40*/  IADD3 R14, P6, PT, R15, R23, RZ ;  /* 0x000000170f0e7210 */ /* 0x000fe40007fde0ff */
[----:B------:R-:W-:Y:S02]  /*7c50*/  LEA.HI.X.SX32 R5, R0, R25, 0x1, P1 ;  /* 0x0000001900057211 */ /* 0x000fe400008f0eff */
[----:B------:R-:W-:-:S02]  /*7c60*/  ISETP.LT.AND P1, PT, R65, UR11, !P0 ;  /* 0x0000000b41007c0c */ /* 0x000fc4000c721270 */
[----:B------:R-:W-:Y:S02]  /*7c70*/  ISETP.LT.AND P0, PT, R66, UR11, !P0 ;  /* 0x0000000b42007c0c */ /* 0x000fe4000c701270 */
[----:B------:R-:W-:Y:S02]  /*7c80*/  LEA.HI.X.SX32 R15, R15, R25, 0x1, P6 ;  /* 0x000000190f0f7211 */ /* 0x000fe400030f0eff */
[C---:B------:R-:W-:Y:S02]  /*7c90*/  PRMT R25, R10.reuse, 0x7772, RZ ;  /* 0x000077720a197816 */ /* 0x040fe400000000ff */
[----:B------:R-:W-:Y:S02]  /*7ca0*/  PRMT R23, R10, 0x7773, RZ ;  /* 0x000077730a177816 */ /* 0x000fe400000000ff */
[C---:B------:R-:W-:Y:S01]  /*7cb0*/  PRMT R17, R11.reuse, 0x7773, RZ ;  /* 0x000077730b117816 */ /* 0x040fe200000000ff */
[----:B------:R0:W-:Y:S01]  /*7cc0*/  @P5 STG.E.U8 desc[UR26][R2.64], R25 ;  /* 0x0000001902005986 */ /* 0x0001e2000c10111a */
[----:B------:R-:W-:-:S02]  /*7cd0*/  PRMT R21, R11, 0x7771, RZ ;  /* 0x000077710b157816 */ /* 0x000fc400000000ff */
[----:B------:R-:W-:Y:S01]  /*7ce0*/  PRMT R11, R11, 0x7770, RZ ;  /* 0x000077700b0b7816 */ /* 0x000fe200000000ff */
[----:B------:R0:W-:Y:S04]  /*7cf0*/  @P4 STG.E.U8 desc[UR26][R8.64], R23 ;  /* 0x0000001708004986 */ /* 0x0001e8000c10111a */
[----:B------:R0:W-:Y:S04]  /*7d00*/  @P3 STG.E.U8 desc[UR26][R12.64], R11 ;  /* 0x0000000b0c003986 */ /* 0x0001e8000c10111a */
[----:B------:R0:W-:Y:S04]  /*7d10*/  @P2 STG.E.U8 desc[UR26][R6.64], R21 ;  /* 0x0000001506002986 */ /* 0x0001e8000c10111a */
[----:B------:R0:W-:Y:S04]  /*7d20*/  @P1 STG.E.U8 desc[UR26][R4.64], R19 ;  /* 0x0000001304001986 */ /* 0x0001e8000c10111a */
[----:B------:R0:W-:Y:S01]  /*7d30*/  @P0 STG.E.U8 desc[UR26][R14.64], R17 ;  /* 0x000000110e000986 */ /* 0x0001e2000c10111a */
[----:B------:R-:W-:Y:S06]  /*7d40*/  BAR.SYNC.DEFER_BLOCKING 0x0 ;  /* 0x0000000000007b1d */ /* 0x000fec0000010000 */
[----:B------:R-:W-:Y:S05]  /*7d50*/  BRA.U UP0, `(.L_x_13) ;  /* 0x0000000100a07547 */ /* 0x000fea000b800000 */
[----:B------:R-:W1:Y:S01]  /*7d60*/  S2UR UR5, SR_CgaCtaId ;  /* 0x00000000000579c3 */ /* 0x000e620000008800 */
[----:B------:R-:W-:Y:S01]  /*7d70*/  NOP ;  /* 0x0000000000007918 */ /* 0x000fe20000000000 */
[----:B------:R-:W-:Y:S01]  /*7d80*/  UMOV UR4, 0x50 ;  /* 0x0000005000047882 */ /* 0x000fe20000000000 */
[----:B------:R-:W-:Y:S02]  /*7d90*/  IMAD.U32 R0, RZ, RZ, UR12 ;  /* 0x0000000cff007e24 */ /* 0x000fe4000f8e00ff */
[----:B0-----:R-:W-:Y:S02]  /*7da0*/  IMAD.MOV.U32 R3, RZ, RZ, 0x3 ;  /* 0x00000003ff037424 */ /* 0x001fe400078e00ff */
[----:B------:R-:W-:Y:S01]  /*7db0*/  IMAD.MOV.U32 R7, RZ, RZ, 0x1 ;  /* 0x00000001ff077424 */ /* 0x000fe200078e00ff */
[----:B------:R-:W-:-:S04]  /*7dc0*/  LOP3.LUT R0, R0, 0xffff, RZ, 0xc0, !PT ;  /* 0x0000ffff00007812 */ /* 0x000fc800078ec0ff */
[----:B------:R-:W-:-:S05]  /*7dd0*/  SHF.R.U32.HI R0, RZ, 0x5, R0 ;  /* 0x00000005ff007819 */ /* 0x000fca0000011600 */
[----:B------:R-:W-:Y:S01]  /*7de0*/  VIADD R2, R0, 0x10 ;  /* 0x0000001000027836 */ /* 0x000fe20000000000 */
[----:B------:R-:W-:Y:S01]  /*7df0*/  SHF.L.U32 R0, R3, R0, RZ ;  /* 0x0000000003007219 */ /* 0x000fe200000006ff */
[----:B-1----:R-:W-:-:S03]  /*7e00*/  ULEA UR6, UR5, UR4, 0x18 ;  /* 0x0000000405067291 */ /* 0x002fc6000f8ec0ff */
[----:B------:R-:W-:-:S04]  /*7e10*/  SHF.L.U32 R3, R7, R2, RZ ;  /* 0x0000000207037219 */ /* 0x000fc800000006ff */
[----:B------:R-:W-:Y:S02]  /*7e20*/  LOP3.LUT R0, R3, R0, RZ, 0xfc, !PT ;  /* 0x0000000003007212 */ /* 0x000fe400078efcff */
[----:B------:R-:W0:Y:S02]  /*7e30*/  LDS R5, [UR6] ;  /* 0x00000006ff057984 */ /* 0x000e240008000800 */
[C---:B------:R-:W-:Y:S02]  /*7e40*/  LOP3.LUT R2, R0.reuse, 0xffff, RZ, 0xc0, !PT ;  /* 0x0000ffff00027812 */ /* 0x040fe400078ec0ff */
[----:B0-----:R-:W-:-:S04]  /*7e50*/  LOP3.LUT R3, R0, 0xffff, R5, 0x80, !PT ;  /* 0x0000ffff00037812 */ /* 0x001fc800078e8005 */
[----:B------:R-:W-:-:S13]  /*7e60*/  ISETP.NE.AND P0, PT, R3, R2, PT ;  /* 0x000000020300720c */ /* 0x000fda0003f05270 */
[----:B------:R-:W-:Y:S05]  /*7e70*/  @P0 BRA `(.L_x_14) ;  /* 0x0000000000500947 */ /* 0x000fea0003800000 */
[----:B------:R-:W-:Y:S02]  /*7e80*/  SHF.R.U32.HI R5, RZ, 0x10, R5 ;  /* 0x00000010ff057819 */ /* 0x000fe40000011605 */
[----:B------:R-:W-:-:S04]  /*7e90*/  SHF.R.U32.HI R2, RZ, 0x10, R0 ;  /* 0x00000010ff027819 */ /* 0x000fc80000011600 */
[----:B------:R-:W-:-:S04]  /*7ea0*/  LOP3.LUT R5, R5, R2, RZ, 0xc0, !PT ;  /* 0x0000000205057212 */ /* 0x000fc800078ec0ff */
[----:B------:R-:W-:-:S13]  /*7eb0*/  ISETP.NE.AND P0, PT, R5, R2, PT ;  /* 0x000000020500720c */ /* 0x000fda0003f05270 */
[----:B------:R-:W-:Y:S05]  /*7ec0*/  @P0 BRA `(.L_x_15) ;  /* 0x0000000000300947 */ /* 0x000fea0003800000 */
[----:B------:R-:W-:Y:S01]  /*7ed0*/  R2UR UR4, R0 ;  /* 0x00000000000472ca */ /* 0x000fe200000e0000 */
[----:B------:R-:W-:Y:S01]  /*7ee0*/  VOTEU.ANY UR5, UPT, PT ;  /* 0x0000000000057886 */ /* 0x000fe200038e0100 */
[----:B------:R-:W0:Y:S01]  /*7ef0*/  S2R R0, SR_LANEID ;  /* 0x0000000000007919 */ /* 0x000e220000000000 */
[----:B------:R-:W-:-:S10]  /*7f00*/  UFLO.U32 UR5, UR5 ;  /* 0x00000005000572bd */ /* 0x000fd400080e0000 */
[----:B------:R-:W-:-:S06]  /*7f10*/  ULOP3.LUT UR4, URZ, UR4, URZ, 0x33, !UPT ;  /* 0x00000004ff047292 */ /* 0x000fcc000f8e33ff */
[----:B------:R-:W-:-:S04]  /*7f20*/  IMAD.U32 R2, RZ, RZ, UR4 ;  /* 0x00000004ff027e24 */ /* 0x000fc8000f8e00ff */
[----:B------:R-:W1:Y:S02]  /*7f30*/  REDUX UR7, R2 ;  /* 0x00000000020773c4 */ /* 0x000e640000000000 */
[----:B------:R2:W-:Y:S01]  /*7f40*/  UTCATOMSWS.AND URZ, UR4 ;  /* 0x0000000400ff79e3 */ /* 0x0005e20008000000 */
[----:B0-----:R-:W-:Y:S01]  /*7f50*/  ISETP.EQ.U32.AND P0, PT, R0, UR5, PT ;  /* 0x0000000500007c0c */ /* 0x001fe2000bf02070 */
[----:B-1----:R-:W-:-:S12]  /*7f60*/  IMAD.U32 R0, RZ, RZ, UR7 ;  /* 0x00000007ff007e24 */ /* 0x002fd8000f8e00ff */
[----:B------:R2:W-:Y:S01]  /*7f70*/  @P0 ATOMS.AND RZ, [UR6], R0 ;  /* 0x00000000ffff098c */ /* 0x0005e2000a800006 */
[----:B------:R-:W-:Y:S05]  /*7f80*/  BRA `(.L_x_13) ;  /* 0x0000000000147947 */ /* 0x000fea0003800000 */
.L_x_15:
[----:B------:R-:W-:-:S07]  /*7f90*/  MOV R2, 0x7fb0 ;  /* 0x00007fb000027802 */ /* 0x000fce0000000f00 */
[----:B------:R-:W-:Y:S05]  /*7fa0*/  CALL.REL.NOINC `($__internal_0_$__cuda_sm10x_tcgen05_guardrail_trap_col_being_dealloced_not_returned_by_alloc) ;  /* 0x00000000002c7944 */ /* 0x000fea0003c00000 */
[----:B------:R-:W-:Y:S05]  /*7fb0*/  BRA `(.L_x_13) ;  /* 0x0000000000087947 */ /* 0x000fea0003800000 */
.L_x_14:
[----:B------:R-:W-:-:S07]  /*7fc0*/  MOV R2, 0x7fe0 ;  /* 0x00007fe000027802 */ /* 0x000fce0000000f00 */
[----:B------:R-:W-:Y:S05]  /*7fd0*/  CALL.REL.NOINC `($__internal_2_$__cuda_sm10x_tcgen05_guardrail_trap_unallocated_columns_being_dealloced) ;  /* 0x0000000000387944 */ /* 0x000fea0003c00000 */
.L_x_13:
[----:B------:R-:W-:Y:S01]  /*7fe0*/  NOP ;  /* 0x0000000000007918 */ /* 0x000fe20000000000 */
[----:B--2---:R-:W-:Y:S05]  /*7ff0*/  EXIT ;  /* 0x000000000000794d */ /* 0x004fea0003800000 */
.L_x_8:
[----:B------:R-:W0:Y:S02]  /*8000*/  SYNCS.PHASECHK.TRANS64.TRYWAIT P1, [UR15], R126 ;  /* 0x0000007eff0075a7 */ /* 0x000e24000802110f */
[----:B0-----:R-:W-:Y:S05]  /*8010*/  @!P1 BRA `(.L_x_8) ;  /* 0xfffffffc00f89947 */ /* 0x001fea000383ffff */
[----:B------:R-:W-:Y:S05]  /*8020*/  BRA `(.L_x_16) ;  /* 0xffffffd400387947 */ /* 0x000fea000383ffff */
.L_x_12:
[----:B------:R-:W2:Y:S02]  /*8030*/  SYNCS.PHASECHK.TRANS64.TRYWAIT P0, [UR15], R4 ;  /* 0x00000004ff0075a7 */ /* 0x000ea4000800110f */
[----:B--2---:R-:W-:Y:S05]  /*8040*/  @!P0 BRA `(.L_x_12) ;  /* 0xfffffffc00f88947 */ /* 0x004fea000383ffff */
[----:B------:R-:W-:Y:S05]  /*8050*/  BRA `(.L_x_11) ;  /* 0xffffffe800687947 */ /* 0x000fea000383ffff */
        .weak           $__internal_0_$__cuda_sm10x_tcgen05_guardrail_trap_col_being_dealloced_not_returned_by_alloc
        .type           $__internal_0_$__cuda_sm10x_tcgen05_guardrail_trap_col_being_dealloced_not_returned_by_alloc,@function
        .size           $__internal_0_$__cuda_sm10x_tcgen05_guardrail_trap_col_being_dealloced_not_returned_by_alloc,($__internal_1_$__cuda_sm10x_tcgen05_guardrail_trap_phase_invalid_during_alloc - $__internal_0_$__cuda_sm10x_tcgen05_guardrail_trap_col_being_dealloced_not_returned_by_alloc)
$__internal_0_$__cuda_sm10x_tcgen05_guardrail_trap_col_being_dealloced_not_returned_by_alloc:
[----:B------:R-:W-:Y:S05]  /*8060*/  BPT.TRAP 0x1 ;  /* 0x000000040000795c */ /* 0x000fea0000300000 */
[----:B------:R-:W-:-:S04]  /*8070*/  IMAD.MOV.U32 R3, RZ, RZ, 0x0 ;  /* 0x00000000ff037424 */ /* 0x000fc800078e00ff */
[----:B------:R-:W-:Y:S05]  /*8080*/  RET.REL.NODEC R2 `(matmul_kernel) ;  /* 0xffffff7c02dc7950 */ /* 0x000fea0003c3ffff */
        .weak           $__internal_1_$__cuda_sm10x_tcgen05_guardrail_trap_phase_invalid_during_alloc
        .type           $__internal_1_$__cuda_sm10x_tcgen05_guardrail_trap_phase_invalid_during_alloc,@function
        .size           $__internal_1_$__cuda_sm10x_tcgen05_guardrail_trap_phase_invalid_during_alloc,($__internal_2_$__cuda_sm10x_tcgen05_guardrail_trap_unallocated_columns_being_dealloced - $__internal_1_$__cuda_sm10x_tcgen05_guardrail_trap_phase_invalid_during_alloc)
$__internal_1_$__cuda_sm10x_tcgen05_guardrail_trap_phase_invalid_during_alloc:
[----:B------:R-:W-:Y:S05]  /*8090*/  BPT.TRAP 0x1 ;  /* 0x000000040000795c */ /* 0x000fea0000300000 */
[----:B------:R-:W-:-:S04]  /*80a0*/  IMAD.MOV.U32 R3, RZ, RZ, 0x0 ;  /* 0x00000000ff037424 */ /* 0x000fc800078e00ff */
[----:B------:R-:W-:Y:S05]  /*80b0*/  RET.REL.NODEC R2 `(matmul_kernel) ;  /* 0xffffff7c02d07950 */ /* 0x000fea0003c3ffff */
        .weak           $__internal_2_$__cuda_sm10x_tcgen05_guardrail_trap_unallocated_columns_being_dealloced
        .type           $__internal_2_$__cuda_sm10x_tcgen05_guardrail_trap_unallocated_columns_being_dealloced,@function
        .size           $__internal_2_$__cuda_sm10x_tcgen05_guardrail_trap_unallocated_columns_being_dealloced,(.L_x_20 - $__internal_2_$__cuda_sm10x_tcgen05_guardrail_trap_unallocated_columns_being_dealloced)
$__internal_2_$__cuda_sm10x_tcgen05_guardrail_trap_unallocated_columns_being_dealloced:
[----:B------:R-:W-:Y:S05]  /*80c0*/  BPT.TRAP 0x1 ;  /* 0x000000040000795c */ /* 0x000fea0000300000 */
[----:B------:R-:W-:-:S04]  /*80d0*/  IMAD.MOV.U32 R3, RZ, RZ, 0x0 ;  /* 0x00000000ff037424 */ /* 0x000fc800078e00ff */
[----:B------:R-:W-:Y:S05]  /*80e0*/  RET.REL.NODEC R2 `(matmul_kernel) ;  /* 0xffffff7c02c47950 */ /* 0x000fea0003c3ffff */
.L_x_17:
[----:B------:R-:W-:-:S00]  /*80f0*/  BRA `(.L_x_17) ;  /* 0xfffffffc00fc7947 */ /* 0x000fc0000383ffff */
[----:B------:R-:W-:-:S00]  /*8100*/  NOP ;  /* 0x0000000000007918 */ /* 0x000fc00000000000 */
[----:B------:R-:W-:-:S00]  /*8110*/  NOP ;  /* 0x0000000000007918 */ /* 0x000fc00000000000 */
[----:B------:R-:W-:-:S00]  /*8120*/  NOP ;  /* 0x0000000000007918 */ /* 0x000fc00000000000 */
[----:B------:R-:W-:-:S00]  /*8130*/  NOP ;  /* 0x0000000000007918 */ /* 0x000fc00000000000 */
[----:B------:R-:W-:-:S00]  /*8140*/  NOP ;  /* 0x0000000000007918 */ /* 0x000fc00000000000 */
[----:B------:R-:W-:-:S00]  /*8150*/  NOP ;  /* 0x0000000000007918 */ /* 0x000fc00000000000 */
[----:B------:R-:W-:-:S00]  /*8160*/  NOP ;  /* 0x0000000000007918 */ /* 0x000fc00000000000 */
[----:B------:R-:W-:-:S00]  /*8170*/  NOP ;  /* 0x0000000000007918 */ /* 0x000fc00000000000 */
.L_x_20:


//--------------------- .nv.shared.matmul_kernel  --------------------------
	.section	.nv.shared.matmul_kernel,"aw",@nobits
	.sectionflags	@""
	.align	16
	.zero		1024


//--------------------- .nv.shared.reserved.0     --------------------------
	.section	.nv.shared.reserved.0,"aw",@nobits
	.align	8
	.weak		__nv_reservedSMEM_offset_0_alias
	.size		__nv_reservedSMEM_offset_0_alias, 0, 64
	.other		__nv_reservedSMEM_offset_0_alias,@"STO_CUDA_RESERVED_SHARED STV_DEFAULT"
__nv_reservedSMEM_offset_0_alias:
	.zero		0
.nv.shared.reserved.0:
	.zero		64
	.weak		__nv_reservedSMEM_allocation_phase
	.type		__nv_reservedSMEM_allocation_phase,@object
	.size		__nv_reservedSMEM_allocation_phase,(.L_0 - __nv_reservedSMEM_allocation_phase)
__nv_reservedSMEM_allocation_phase:
	.zero		1
.L_0:
	.zero		7
	.weak		__nv_reservedSMEM_devtool_atexit_pc
	.type		__nv_reservedSMEM_devtool_atexit_pc,@object
	.size		__nv_reservedSMEM_devtool_atexit_pc,(__nv_reservedSMEM_allocation_mask - __nv_reservedSMEM_devtool_atexit_pc)
__nv_reservedSMEM_devtool_atexit_pc:
	.zero		8
	.weak		__nv_reservedSMEM_allocation_mask
	.type		__nv_reservedSMEM_allocation_mask,@object
	.size		__nv_reservedSMEM_allocation_mask,(.L_2 - __nv_reservedSMEM_allocation_mask)
__nv_reservedSMEM_allocation_mask:
	.zero		4
.L_2:


//--------------------- .nv.constant0.matmul_kernel --------------------------
	.section	.nv.constant0.matmul_kernel,"a",@progbits
	.sectionflags	@""
	.align	4
.nv.constant0.matmul_kernel:
	.zero		976


//--------------------- SYMBOLS --------------------------

	.type		.nv.reservedSmem.offset0,@object
	.size		.nv.reservedSmem.offset0,0x4
	.type		.nv.reservedSmem.cap,@object
	.size		.nv.reservedSmem.cap,0x4
